	.target	sm_90a

	.elftype	@"ET_EXEC"


//--------------------- .note.nv.tkinfo           --------------------------
	.section	.note.nv.tkinfo,"",@"SHT_NOTE"
	.sectionflags	@"SHF_NOTE_NV_TKINFO"
	.tkinfo
        /*0018*/ 	.word	0x00000002
        /*0030*/ 	.string	""
        /*0030*/ 	.string	"ptxas"
        /*0030*/ 	.string	"Cuda compilation tools, release 13.0, V13.0.88"
        /*0030*/ 	.string	"Build cuda_13.0.r13.0/compiler.36424714_0"
        /*0030*/ 	.string	"-arch sm_90a -m 64 "



//--------------------- .note.nv.cuinfo           --------------------------
	.section	.note.nv.cuinfo,"",@"SHT_NOTE"
	.sectionflags	@"SHF_NOTE_NV_CUINFO"
        /*0018*/ 	.short	0x0002
        /*001a*/ 	.short	0x005a
        /*001c*/ 	.short	0x0082
	.zero		2


//--------------------- .nv.info                  --------------------------
	.section	.nv.info,"",@"SHT_CUDA_INFO"
	.align	4


	//----- nvinfo : EIATTR_REGCOUNT
	.align		4
        /*0000*/ 	.byte	0x04, 0x2f
        /*0002*/ 	.short	(.L_16 - .L_15)
	.align		4
.L_15:
        /*0004*/ 	.word	index@(_ZN7cutlass13device_kernelINS_4gemm6kernel13GemmUniversalIN4cute5tupleIJiiiiEEENS1_10collective13CollectiveMmaINS1_39MainloopSm90TmaGmmaRmemAWarpSpecializedILi5ENS5_IJNS4_1CILi1EEESB_SB_EEENS1_32KernelTmaWarpSpecializedPingpongEEENS5_IJNSA_ILi64EEENSA_ILi256EEENSA_ILi32EEEEEENS_10tfloat32_tENS5_IJSB_llEEESJ_NS5_IJlSB_lEEENS4_8TiledMMAINS4_8MMA_AtomIJNS4_4SM904GMMA30MMA_64x256x8_F32TF32TF32_RS_TNILNSP_7ScaleInE1ELSR_1EEEEEENS4_6LayoutISC_NS5_IJNSA_ILi0EEESV_SV_EEEEENS5_IJNS4_10UnderscoreESY_SY_EEEEENS4_13SM90_TMA_LOADENS4_14ComposedLayoutINS4_7SwizzleILi1ELi4ELi3EEENS4_18smem_ptr_flag_bitsILi32EEENSU_INS5_IJNSA_ILi8EEES17_EEENS5_IJSB_S17_EEEEEEENS4_9Copy_AtomIJNS4_39AutoVectorizingCopyWithAssumedAlignmentILi128EEESJ_EEENS4_8identityES11_NS12_INS13_ILi3ELi4ELi3EEES16_NSU_INS5_IJS17_SH_EEENS5_IJSH_SB_EEEEEEEvS1G_EENS_8epilogue10collective6detail29Sm90TmaWarpSpecializedAdapterINS1O_15DefaultEpilogueISJ_SL_SL_NS1N_6thread17LinearCombinationISJ_Li1EffLNS1S_9ScaleType4KindE0ELNS_15FloatRoundStyleE2ESJ_EENS1_15EpilogueDefaultEEEEEvvEEEEvNT_6ParamsE)
        /*0008*/ 	.word	0x000000a8


	//----- nvinfo : EIATTR_FRAME_SIZE
	.align		4
.L_16:
        /*000c*/ 	.byte	0x04, 0x11
        /*000e*/ 	.short	(.L_18 - .L_17)
	.align		4
.L_17:
        /*0010*/ 	.word	index@(_ZN7cutlass13device_kernelINS_4gemm6kernel13GemmUniversalIN4cute5tupleIJiiiiEEENS1_10collective13CollectiveMmaINS1_39MainloopSm90TmaGmmaRmemAWarpSpecializedILi5ENS5_IJNS4_1CILi1EEESB_SB_EEENS1_32KernelTmaWarpSpecializedPingpongEEENS5_IJNSA_ILi64EEENSA_ILi256EEENSA_ILi32EEEEEENS_10tfloat32_tENS5_IJSB_llEEESJ_NS5_IJlSB_lEEENS4_8TiledMMAINS4_8MMA_AtomIJNS4_4SM904GMMA30MMA_64x256x8_F32TF32TF32_RS_TNILNSP_7ScaleInE1ELSR_1EEEEEENS4_6LayoutISC_NS5_IJNSA_ILi0EEESV_SV_EEEEENS5_IJNS4_10UnderscoreESY_SY_EEEEENS4_13SM90_TMA_LOADENS4_14ComposedLayoutINS4_7SwizzleILi1ELi4ELi3EEENS4_18smem_ptr_flag_bitsILi32EEENSU_INS5_IJNSA_ILi8EEES17_EEENS5_IJSB_S17_EEEEEEENS4_9Copy_AtomIJNS4_39AutoVectorizingCopyWithAssumedAlignmentILi128EEESJ_EEENS4_8identityES11_NS12_INS13_ILi3ELi4ELi3EEES16_NSU_INS5_IJS17_SH_EEENS5_IJSH_SB_EEEEEEEvS1G_EENS_8epilogue10collective6detail29Sm90TmaWarpSpecializedAdapterINS1O_15DefaultEpilogueISJ_SL_SL_NS1N_6thread17LinearCombinationISJ_Li1EffLNS1S_9ScaleType4KindE0ELNS_15FloatRoundStyleE2ESJ_EENS1_15EpilogueDefaultEEEEEvvEEEEvNT_6ParamsE)
        /*0014*/ 	.word	0x00000000


	//----- nvinfo : EIATTR_MIN_STACK_SIZE
	.align		4
.L_18:
        /*0018*/ 	.byte	0x04, 0x12
        /*001a*/ 	.short	(.L_20 - .L_19)
	.align		4
.L_19:
        /*001c*/ 	.word	index@(_ZN7cutlass13device_kernelINS_4gemm6kernel13GemmUniversalIN4cute5tupleIJiiiiEEENS1_10collective13CollectiveMmaINS1_39MainloopSm90TmaGmmaRmemAWarpSpecializedILi5ENS5_IJNS4_1CILi1EEESB_SB_EEENS1_32KernelTmaWarpSpecializedPingpongEEENS5_IJNSA_ILi64EEENSA_ILi256EEENSA_ILi32EEEEEENS_10tfloat32_tENS5_IJSB_llEEESJ_NS5_IJlSB_lEEENS4_8TiledMMAINS4_8MMA_AtomIJNS4_4SM904GMMA30MMA_64x256x8_F32TF32TF32_RS_TNILNSP_7ScaleInE1ELSR_1EEEEEENS4_6LayoutISC_NS5_IJNSA_ILi0EEESV_SV_EEEEENS5_IJNS4_10UnderscoreESY_SY_EEEEENS4_13SM90_TMA_LOADENS4_14ComposedLayoutINS4_7SwizzleILi1ELi4ELi3EEENS4_18smem_ptr_flag_bitsILi32EEENSU_INS5_IJNSA_ILi8EEES17_EEENS5_IJSB_S17_EEEEEEENS4_9Copy_AtomIJNS4_39AutoVectorizingCopyWithAssumedAlignmentILi128EEESJ_EEENS4_8identityES11_NS12_INS13_ILi3ELi4ELi3EEES16_NSU_INS5_IJS17_SH_EEENS5_IJSH_SB_EEEEEEEvS1G_EENS_8epilogue10collective6detail29Sm90TmaWarpSpecializedAdapterINS1O_15DefaultEpilogueISJ_SL_SL_NS1N_6thread17LinearCombinationISJ_Li1EffLNS1S_9ScaleType4KindE0ELNS_15FloatRoundStyleE2ESJ_EENS1_15EpilogueDefaultEEEEEvvEEEEvNT_6ParamsE)
        /*0020*/ 	.word	0x00000000
.L_20:


//--------------------- .nv.compat                --------------------------
	.section	.nv.compat,"",@"SHT_CUDA_COMPAT_INFO"
	.align	4
        /*0000*/ 	.byte	0x02, 0x09, 0x01, 0x00, 0x02, 0x02, 0x04, 0x00, 0x02, 0x05, 0x05, 0x00, 0x03, 0x07, 0x01, 0x01
        /*0010*/ 	.byte	0x02, 0x03, 0x01, 0x00, 0x02, 0x06, 0x01, 0x00, 0x04, 0x0b, 0x08, 0x00, 0x00, 0x00, 0x00, 0x00
        /*0020*/ 	.byte	0x00, 0x00, 0x00, 0x00


//--------------------- .nv.info._ZN7cutlass13device_kernelINS_4gemm6kernel13GemmUniversalIN4cute5tupleIJiiiiEEENS1_10collective13CollectiveMmaINS1_39MainloopSm90TmaGmmaRmemAWarpSpecializedILi5ENS5_IJNS4_1CILi1EEESB_SB_EEENS1_32KernelTmaWarpSpecializedPingpongEEENS5_IJNSA_ILi64EEENSA_ILi256EEENSA_ILi32EEEEEENS_10tfloat32_tENS5_IJSB_llEEESJ_NS5_IJlSB_lEEENS4_8TiledMMAINS4_8MMA_AtomIJNS4_4SM904GMMA30MMA_64x256x8_F32TF32TF32_RS_TNILNSP_7ScaleInE1ELSR_1EEEEEENS4_6LayoutISC_NS5_IJNSA_ILi0EEESV_SV_EEEEENS5_IJNS4_10UnderscoreESY_SY_EEEEENS4_13SM90_TMA_LOADENS4_14ComposedLayoutINS4_7SwizzleILi1ELi4ELi3EEENS4_18smem_ptr_flag_bitsILi32EEENSU_INS5_IJNSA_ILi8EEES17_EEENS5_IJSB_S17_EEEEEEENS4_9Copy_AtomIJNS4_39AutoVectorizingCopyWithAssumedAlignmentILi128EEESJ_EEENS4_8identityES11_NS12_INS13_ILi3ELi4ELi3EEES16_NSU_INS5_IJS17_SH_EEENS5_IJSH_SB_EEEEEEEvS1G_EENS_8epilogue10collective6detail29Sm90TmaWarpSpecializedAdapterINS1O_15DefaultEpilogueISJ_SL_SL_NS1N_6thread17LinearCombinationISJ_Li1EffLNS1S_9ScaleType4KindE0ELNS_15FloatRoundStyleE2ESJ_EENS1_15EpilogueDefaultEEEEEvvEEEEvNT_6ParamsE --------------------------
	.section	.nv.info._ZN7cutlass13device_kernelINS_4gemm6kernel13GemmUniversalIN4cute5tupleIJiiiiEEENS1_10collective13CollectiveMmaINS1_39MainloopSm90TmaGmmaRmemAWarpSpecializedILi5ENS5_IJNS4_1CILi1EEESB_SB_EEENS1_32KernelTmaWarpSpecializedPingpongEEENS5_IJNSA_ILi64EEENSA_ILi256EEENSA_ILi32EEEEEENS_10tfloat32_tENS5_IJSB_llEEESJ_NS5_IJlSB_lEEENS4_8TiledMMAINS4_8MMA_AtomIJNS4_4SM904GMMA30MMA_64x256x8_F32TF32TF32_RS_TNILNSP_7ScaleInE1ELSR_1EEEEEENS4_6LayoutISC_NS5_IJNSA_ILi0EEESV_SV_EEEEENS5_IJNS4_10UnderscoreESY_SY_EEEEENS4_13SM90_TMA_LOADENS4_14ComposedLayoutINS4_7SwizzleILi1ELi4ELi3EEENS4_18smem_ptr_flag_bitsILi32EEENSU_INS5_IJNSA_ILi8EEES17_EEENS5_IJSB_S17_EEEEEEENS4_9Copy_AtomIJNS4_39AutoVectorizingCopyWithAssumedAlignmentILi128EEESJ_EEENS4_8identityES11_NS12_INS13_ILi3ELi4ELi3EEES16_NSU_INS5_IJS17_SH_EEENS5_IJSH_SB_EEEEEEEvS1G_EENS_8epilogue10collective6detail29Sm90TmaWarpSpecializedAdapterINS1O_15DefaultEpilogueISJ_SL_SL_NS1N_6thread17LinearCombinationISJ_Li1EffLNS1S_9ScaleType4KindE0ELNS_15FloatRoundStyleE2ESJ_EENS1_15EpilogueDefaultEEEEEvvEEEEvNT_6ParamsE,"",@"SHT_CUDA_INFO"
	.sectionflags	@""
	.align	4


	//----- nvinfo : EIATTR_CUDA_API_VERSION
	.align		4
        /*0000*/ 	.byte	0x04, 0x37
        /*0002*/ 	.short	(.L_22 - .L_21)
.L_21:
        /*0004*/ 	.word	0x00000082


	//----- nvinfo : EIATTR_KPARAM_INFO
	.align		4
.L_22:
        /*0008*/ 	.byte	0x04, 0x17
        /*000a*/ 	.short	(.L_24 - .L_23)
.L_23:
        /*000c*/ 	.word	0x00000000
        /*0010*/ 	.short	0x0000
        /*0012*/ 	.short	0x0070
        /*0014*/ 	.byte	0x00, 0xf0, 0x01, 0x10


	//----- nvinfo : EIATTR_SPARSE_MMA_MASK
	.align		4
.L_24:
        /*0018*/ 	.byte	0x03, 0x50
        /*001a*/ 	.short	0x0000


	//----- nvinfo : EIATTR_MAXREG_COUNT
	.align		4
        /*001c*/ 	.byte	0x03, 0x1b
        /*001e*/ 	.short	0x00a8


	//----- nvinfo : EIATTR_NUM_BARRIERS
	.align		4
        /*0020*/ 	.byte	0x02, 0x4c
        /*0022*/ 	.byte	0x01
	.zero		1


	//----- nvinfo : EIATTR_EXTERNS
	.align		4
        /*0024*/ 	.byte	0x04, 0x0f
        /*0026*/ 	.short	(.L_26 - .L_25)


	//   ....[0]....
	.align		4
.L_25:
        /*0028*/ 	.word	index@(__assertfail)


	//----- nvinfo : EIATTR_MERCURY_ISA_VERSION
	.align		4
.L_26:
        /*002c*/ 	.byte	0x03, 0x5f
        /*002e*/ 	.short	0x0101


	//----- nvinfo : EIATTR_INT_WARP_WIDE_INSTR_OFFSETS
	.align		4
        /*0030*/ 	.byte	0x04, 0x31
        /*0032*/ 	.short	(.L_28 - .L_27)


	//   ....[0]....
.L_27:
        /*0034*/ 	.word	0x000004b0


	//   ....[1]....
        /*0038*/ 	.word	0x000004c0


	//   ....[2]....
        /*003c*/ 	.word	0x00000530


	//   ....[3]....
        /*0040*/ 	.word	0x00000540


	//   ....[4]....
        /*0044*/ 	.word	0x00000550


	//   ....[5]....
        /*0048*/ 	.word	0x00000570


	//   ....[6]....
        /*004c*/ 	.word	0x000005d0


	//   ....[7]....
        /*0050*/ 	.word	0x000005f0


	//----- nvinfo : EIATTR_COOP_GROUP_MASK_REGIDS
	.align		4
.L_28:
        /*0054*/ 	.byte	0x04, 0x29
        /*0056*/ 	.short	(.L_30 - .L_29)


	//   ....[0]....
.L_29:
        /*0058*/ 	.word	0xffffffff


	//   ....[1]....
        /*005c*/ 	.word	0xffffffff


	//   ....[2]....
        /*0060*/ 	.word	0xffffffff


	//   ....[3]....
        /*0064*/ 	.word	0xffffffff


	//   ....[4]....
        /*0068*/ 	.word	0xffffffff


	//   ....[5]....
        /*006c*/ 	.word	0xffffffff


	//   ....[6]....
        /*0070*/ 	.word	0x0500000f


	//----- nvinfo : EIATTR_COOP_GROUP_INSTR_OFFSETS
	.align		4
.L_30:
        /*0074*/ 	.byte	0x04, 0x28
        /*0076*/ 	.short	(.L_32 - .L_31)


	//   ....[0]....
.L_31:
        /*0078*/ 	.word	0x00000050


	//   ....[1]....
        /*007c*/ 	.word	0x00000080


	//   ....[2]....
        /*0080*/ 	.word	0x00000180


	//   ....[3]....
        /*0084*/ 	.word	0x000003b0


	//   ....[4]....
        /*0088*/ 	.word	0x000003f0


	//   ....[5]....
        /*008c*/ 	.word	0x00000430


	//   ....[6]....
        /*0090*/ 	.word	0x0000c3a0


	//----- nvinfo : EIATTR_REG_RECONFIG
	.align		4
.L_32:
        /*0094*/ 	.byte	0x01, 0x54
	.zero		2


	//----- nvinfo : EIATTR_SYSCALL_OFFSETS
	.align		4
        /*0098*/ 	.byte	0x04, 0x46
        /*009a*/ 	.short	(.L_34 - .L_33)


	//   ....[0]....
.L_33:
        /*009c*/ 	.word	0x00001670


	//   ....[1]....
        /*00a0*/ 	.word	0x000017b0


	//   ....[2]....
        /*00a4*/ 	.word	0x000018a0


	//   ....[3]....
        /*00a8*/ 	.word	0x0000b100


	//   ....[4]....
        /*00ac*/ 	.word	0x0000b230


	//----- nvinfo : EIATTR_MBARRIER_INSTR_OFFSETS
	.align		4
.L_34:
        /*00b0*/ 	.byte	0x04, 0x39
        /*00b2*/ 	.short	(.L_36 - .L_35)


	//   ....[0]....
.L_35:
        /*00b4*/ 	.word	0x00000300
        /*00b8*/ 	.word	0x000000ff
        /*00bc*/ 	.word	0x00000000
        /*00c0*/ 	.short	0x0100
        /*00c2*/ 	.byte	0x05
	.zero		1


	//   ....[1]....
        /*00c4*/ 	.word	0x00000310
        /*00c8*/ 	.word	0x000000ff
        /*00cc*/ 	.word	0x00000028
        /*00d0*/ 	.short	0x0100
        /*00d2*/ 	.byte	0x05
	.zero		1


	//   ....[2]....
        /*00d4*/ 	.word	0x00000320
        /*00d8*/ 	.word	0x000000ff
        /*00dc*/ 	.word	0x00000008
        /*00e0*/ 	.short	0x0100
        /*00e2*/ 	.byte	0x05
	.zero		1


	//   ....[3]....
        /*00e4*/ 	.word	0x00000330
        /*00e8*/ 	.word	0x000000ff
        /*00ec*/ 	.word	0x00000030
        /*00f0*/ 	.short	0x0100
        /*00f2*/ 	.byte	0x05
	.zero		1


	//   ....[4]....
        /*00f4*/ 	.word	0x00000340
        /*00f8*/ 	.word	0x000000ff
        /*00fc*/ 	.word	0x00000010
        /*0100*/ 	.short	0x0100
        /*0102*/ 	.byte	0x05
	.zero		1


	//   ....[5]....
        /*0104*/ 	.word	0x00000350
        /*0108*/ 	.word	0x000000ff
        /*010c*/ 	.word	0x00000038
        /*0110*/ 	.short	0x0100
        /*0112*/ 	.byte	0x05
	.zero		1


	//   ....[6]....
        /*0114*/ 	.word	0x00000360
        /*0118*/ 	.word	0x000000ff
        /*011c*/ 	.word	0x00000018
        /*0120*/ 	.short	0x0100
        /*0122*/ 	.byte	0x05
	.zero		1


	//   ....[7]....
        /*0124*/ 	.word	0x00000370
        /*0128*/ 	.word	0x000000ff
        /*012c*/ 	.word	0x00000040
        /*0130*/ 	.short	0x0100
        /*0132*/ 	.byte	0x05
	.zero		1


	//   ....[8]....
        /*0134*/ 	.word	0x00000380
        /*0138*/ 	.word	0x000000ff
        /*013c*/ 	.word	0x00000020
        /*0140*/ 	.short	0x0100
        /*0142*/ 	.byte	0x05
	.zero		1


	//   ....[9]....
        /*0144*/ 	.word	0x00000390
        /*0148*/ 	.word	0x000000ff
        /*014c*/ 	.word	0x00000048
        /*0150*/ 	.short	0x0100
        /*0152*/ 	.byte	0x05
	.zero		1


	//   ....[10]....
        /*0154*/ 	.word	0x00000610
        /*0158*/ 	.word	0x000000ff
        /*015c*/ 	.word	0x00000080
        /*0160*/ 	.short	0x0100
        /*0162*/ 	.byte	0x05
	.zero		1


	//   ....[11]....
        /*0164*/ 	.word	0x00000620
        /*0168*/ 	.word	0x000000ff
        /*016c*/ 	.word	0x00000088
        /*0170*/ 	.short	0x0100
        /*0172*/ 	.byte	0x05
	.zero		1


	//   ....[12]....
        /*0174*/ 	.word	0x00000670
        /*0178*/ 	.word	0x000000ff
        /*017c*/ 	.word	0x00000060
        /*0180*/ 	.short	0x0100
        /*0182*/ 	.byte	0x0a
	.zero		1


	//   ....[13]....
        /*0184*/ 	.word	0x00000690
        /*0188*/ 	.word	0x000000ff
        /*018c*/ 	.word	0x00000068
        /*0190*/ 	.short	0x0100
        /*0192*/ 	.byte	0x0a
	.zero		1


	//   ....[14]....
        /*0194*/ 	.word	0x000006a0
        /*0198*/ 	.word	0x000000ff
        /*019c*/ 	.word	0x00000070
        /*01a0*/ 	.short	0x0100
        /*01a2*/ 	.byte	0x0a
	.zero		1


	//   ....[15]....
        /*01a4*/ 	.word	0x000006b0
        /*01a8*/ 	.word	0x000000ff
        /*01ac*/ 	.word	0x00000078
        /*01b0*/ 	.short	0x0100
        /*01b2*/ 	.byte	0x0a
	.zero		1


	//   ....[16]....
        /*01b4*/ 	.word	0x00001520
        /*01b8*/ 	.word	0x000000a7
        /*01bc*/ 	.word	0x00000000
        /*01c0*/ 	.short	0x010a
        /*01c2*/ 	.byte	0x2f
	.zero		1


	//   ....[17]....
        /*01c4*/ 	.word	0x00001950
        /*01c8*/ 	.word	0x00000003
        /*01cc*/ 	.word	0x00000000
        /*01d0*/ 	.short	0x010a
        /*01d2*/ 	.byte	0x3f
	.zero		1


	//   ....[18]....
        /*01d4*/ 	.word	0x00001990
        /*01d8*/ 	.word	0x00000003
        /*01dc*/ 	.word	0x00000000
        /*01e0*/ 	.short	0x010a
        /*01e2*/ 	.byte	0x3f
	.zero		1


	//   ....[19]....
        /*01e4*/ 	.word	0x00001ad0
        /*01e8*/ 	.word	0x00000004
        /*01ec*/ 	.word	0x00000000
        /*01f0*/ 	.short	0x010a
        /*01f2*/ 	.byte	0x3f
	.zero		1


	//   ....[20]....
        /*01f4*/ 	.word	0x00001e50
        /*01f8*/ 	.word	0x00000004
        /*01fc*/ 	.word	0x00000000
        /*0200*/ 	.short	0x010a
        /*0202*/ 	.byte	0x3f
	.zero		1


	//   ....[21]....
        /*0204*/ 	.word	0x00002020
        /*0208*/ 	.word	0x0000000b
        /*020c*/ 	.word	0x00000000
        /*0210*/ 	.short	0x010a
        /*0212*/ 	.byte	0x3f
	.zero		1


	//   ....[22]....
        /*0214*/ 	.word	0x000021e0
        /*0218*/ 	.word	0x000000ff
        /*021c*/ 	.word	0x00000000
        /*0220*/ 	.short	0x0101
        /*0222*/ 	.byte	0x05
	.zero		1


	//   ....[23]....
        /*0224*/ 	.word	0x00002390
        /*0228*/ 	.word	0x0000000b
        /*022c*/ 	.word	0x00000000
        /*0230*/ 	.short	0x010a
        /*0232*/ 	.byte	0x3f
	.zero		1


	//   ....[24]....
        /*0234*/ 	.word	0x000026f0
        /*0238*/ 	.word	0x000000ff
        /*023c*/ 	.word	0x00000000
        /*0240*/ 	.short	0x0101
        /*0242*/ 	.byte	0x04
	.zero		1


	//   ....[25]....
        /*0244*/ 	.word	0x00002850
        /*0248*/ 	.word	0x00000000
        /*024c*/ 	.word	0x00000000
        /*0250*/ 	.short	0x0101
        /*0252*/ 	.byte	0x28
	.zero		1


	//   ....[26]....
        /*0254*/ 	.word	0x00002910
        /*0258*/ 	.word	0x000000ff
        /*025c*/ 	.word	0x00000000
        /*0260*/ 	.short	0x0101
        /*0262*/ 	.byte	0x06
	.zero		1


	//   ....[27]....
        /*0264*/ 	.word	0x000029d0
        /*0268*/ 	.word	0x000000a7
        /*026c*/ 	.word	0x00000010
        /*0270*/ 	.short	0x010a
        /*0272*/ 	.byte	0x2f
	.zero		1


	//   ....[28]....
        /*0274*/ 	.word	0x0000a730
        /*0278*/ 	.word	0x00000004
        /*027c*/ 	.word	0x00000000
        /*0280*/ 	.short	0x0101
        /*0282*/ 	.byte	0x28
	.zero		1


	//   ....[29]....
        /*0284*/ 	.word	0x0000b370
        /*0288*/ 	.word	0x00000007
        /*028c*/ 	.word	0x00000028
        /*0290*/ 	.short	0x010a
        /*0292*/ 	.byte	0x3f
	.zero		1


	//   ....[30]....
        /*0294*/ 	.word	0x0000b940
        /*0298*/ 	.word	0x00000000
        /*029c*/ 	.word	0x00000088
        /*02a0*/ 	.short	0x0101
        /*02a2*/ 	.byte	0x3f
	.zero		1


	//   ....[31]....
        /*02a4*/ 	.word	0x0000c070
        /*02a8*/ 	.word	0x00000005
        /*02ac*/ 	.word	0x00000000
        /*02b0*/ 	.short	0x010a
        /*02b2*/ 	.byte	0x3f
	.zero		1


	//   ....[32]....
        /*02b4*/ 	.word	0x0000c0f0
        /*02b8*/ 	.word	0x00000007
        /*02bc*/ 	.word	0x00000000
        /*02c0*/ 	.short	0x010a
        /*02c2*/ 	.byte	0x3f
	.zero		1


	//   ....[33]....
        /*02c4*/ 	.word	0x0000c180
        /*02c8*/ 	.word	0x00000006
        /*02cc*/ 	.word	0x00000000
        /*02d0*/ 	.short	0x010a
        /*02d2*/ 	.byte	0x3f
	.zero		1


	//   ....[34]....
        /*02d4*/ 	.word	0x0000c210
        /*02d8*/ 	.word	0x00000007
        /*02dc*/ 	.word	0x00000000
        /*02e0*/ 	.short	0x010a
        /*02e2*/ 	.byte	0x3f
	.zero		1


	//   ....[35]....
        /*02e4*/ 	.word	0x0000c2a0
        /*02e8*/ 	.word	0x00000003
        /*02ec*/ 	.word	0x00000000
        /*02f0*/ 	.short	0x010a
        /*02f2*/ 	.byte	0x3f
	.zero		1


	//   ....[36]....
        /*02f4*/ 	.word	0x0000c310
        /*02f8*/ 	.word	0x00000003
        /*02fc*/ 	.word	0x00000000
        /*0300*/ 	.short	0x010a
        /*0302*/ 	.byte	0x3f
	.zero		1


	//   ....[37]....
        /*0304*/ 	.word	0x0000c3d0
        /*0308*/ 	.word	0x00000003
        /*030c*/ 	.word	0x00000000
        /*0310*/ 	.short	0x010a
        /*0312*/ 	.byte	0x3f
	.zero		1


	//   ....[38]....
        /*0314*/ 	.word	0x0000c420
        /*0318*/ 	.word	0x00000004
        /*031c*/ 	.word	0x00000000
        /*0320*/ 	.short	0x010a
        /*0322*/ 	.byte	0x3f
	.zero		1


	//   ....[39]....
        /*0324*/ 	.word	0x0000c470
        /*0328*/ 	.word	0x0000000b
        /*032c*/ 	.word	0x00000000
        /*0330*/ 	.short	0x010a
        /*0332*/ 	.byte	0x3f
	.zero		1


	//   ....[40]....
        /*0334*/ 	.word	0x0000c4d0
        /*0338*/ 	.word	0x00000003
        /*033c*/ 	.word	0x00000010
        /*0340*/ 	.short	0x010a
        /*0342*/ 	.byte	0x3f
	.zero		1


	//   ....[41]....
        /*0344*/ 	.word	0x0000c5a0
        /*0348*/ 	.word	0x00000007
        /*034c*/ 	.word	0x00000028
        /*0350*/ 	.short	0x010a
        /*0352*/ 	.byte	0x3f
	.zero		1


	//   ....[42]....
        /*0354*/ 	.word	0x0000c670
        /*0358*/ 	.word	0x00000005
        /*035c*/ 	.word	0x00000000
        /*0360*/ 	.short	0x010a
        /*0362*/ 	.byte	0x3f
	.zero		1


	//   ....[43]....
        /*0364*/ 	.word	0x0000c6c0
        /*0368*/ 	.word	0x00000007
        /*036c*/ 	.word	0x00000000
        /*0370*/ 	.short	0x010a
        /*0372*/ 	.byte	0x3f
	.zero		1


	//   ....[44]....
        /*0374*/ 	.word	0x0000c710
        /*0378*/ 	.word	0x00000006
        /*037c*/ 	.word	0x00000000
        /*0380*/ 	.short	0x010a
        /*0382*/ 	.byte	0x3f
	.zero		1


	//   ....[45]....
        /*0384*/ 	.word	0x0000c760
        /*0388*/ 	.word	0x00000007
        /*038c*/ 	.word	0x00000000
        /*0390*/ 	.short	0x010a
        /*0392*/ 	.byte	0x3f
	.zero		1


	//----- nvinfo : EIATTR_NUM_MBARRIERS
	.align		4
.L_36:
        /*0394*/ 	.byte	0x03, 0x38
        /*0396*/ 	.short	0x0010


	//----- nvinfo : EIATTR_EXIT_INSTR_OFFSETS
	.align		4
        /*0398*/ 	.byte	0x04, 0x1c
        /*039a*/ 	.short	(.L_38 - .L_37)


	//   ....[0]....
.L_37:
        /*039c*/ 	.word	0x000011e0


	//   ....[1]....
        /*03a0*/ 	.word	0x00001240


	//   ....[2]....
        /*03a4*/ 	.word	0x0000ad80


	//   ....[3]....
        /*03a8*/ 	.word	0x0000adb0


	//   ....[4]....
        /*03ac*/ 	.word	0x0000c2f0


	//----- nvinfo : EIATTR_MAX_THREADS
	.align		4
.L_38:
        /*03b0*/ 	.byte	0x04, 0x05
        /*03b2*/ 	.short	(.L_40 - .L_39)
.L_39:
        /*03b4*/ 	.word	0x00000180
        /*03b8*/ 	.word	0x00000001
        /*03bc*/ 	.word	0x00000001


	//----- nvinfo : EIATTR_CRS_STACK_SIZE
	.align		4
.L_40:
        /*03c0*/ 	.byte	0x04, 0x1e
        /*03c2*/ 	.short	(.L_42 - .L_41)
.L_41:
        /*03c4*/ 	.word	0x00000000


	//----- nvinfo : EIATTR_CBANK_PARAM_SIZE
	.align		4
.L_42:
        /*03c8*/ 	.byte	0x03, 0x19
        /*03ca*/ 	.short	0x0470


	//----- nvinfo : EIATTR_PARAM_CBANK
	.align		4
        /*03cc*/ 	.byte	0x04, 0x0a
        /*03ce*/ 	.short	(.L_44 - .L_43)
	.align		4
.L_43:
        /*03d0*/ 	.word	index@(.nv.constant0._ZN7cutlass13device_kernelINS_4gemm6kernel13GemmUniversalIN4cute5tupleIJiiiiEEENS1_10collective13CollectiveMmaINS1_39MainloopSm90TmaGmmaRmemAWarpSpecializedILi5ENS5_IJNS4_1CILi1EEESB_SB_EEENS1_32KernelTmaWarpSpecializedPingpongEEENS5_IJNSA_ILi64EEENSA_ILi256EEENSA_ILi32EEEEEENS_10tfloat32_tENS5_IJSB_llEEESJ_NS5_IJlSB_lEEENS4_8TiledMMAINS4_8MMA_AtomIJNS4_4SM904GMMA30MMA_64x256x8_F32TF32TF32_RS_TNILNSP_7ScaleInE1ELSR_1EEEEEENS4_6LayoutISC_NS5_IJNSA_ILi0EEESV_SV_EEEEENS5_IJNS4_10UnderscoreESY_SY_EEEEENS4_13SM90_TMA_LOADENS4_14ComposedLayoutINS4_7SwizzleILi1ELi4ELi3EEENS4_18smem_ptr_flag_bitsILi32EEENSU_INS5_IJNSA_ILi8EEES17_EEENS5_IJSB_S17_EEEEEEENS4_9Copy_AtomIJNS4_39AutoVectorizingCopyWithAssumedAlignmentILi128EEESJ_EEENS4_8identityES11_NS12_INS13_ILi3ELi4ELi3EEES16_NSU_INS5_IJS17_SH_EEENS5_IJSH_SB_EEEEEEEvS1G_EENS_8epilogue10collective6detail29Sm90TmaWarpSpecializedAdapterINS1O_15DefaultEpilogueISJ_SL_SL_NS1N_6thread17LinearCombinationISJ_Li1EffLNS1S_9ScaleType4KindE0ELNS_15FloatRoundStyleE2ESJ_EENS1_15EpilogueDefaultEEEEEvvEEEEvNT_6ParamsE)
        /*03d4*/ 	.short	0x0210
        /*03d6*/ 	.short	0x0470


	//----- nvinfo : EIATTR_SW_WAR
	.align		4
.L_44:
        /*03d8*/ 	.byte	0x04, 0x36
        /*03da*/ 	.short	(.L_46 - .L_45)
.L_45:
        /*03dc*/ 	.word	0x00000008
.L_46:


//--------------------- .nv.callgraph             --------------------------
	.section	.nv.callgraph,"",@"SHT_CUDA_CALLGRAPH"
	.align	4
	.sectionentsize	8
	.align		4
        /*0000*/ 	.word	0x00000000
	.align		4
        /*0004*/ 	.word	0xffffffff
	.align		4
        /*0008*/ 	.word	index@(_ZN7cutlass13device_kernelINS_4gemm6kernel13GemmUniversalIN4cute5tupleIJiiiiEEENS1_10collective13CollectiveMmaINS1_39MainloopSm90TmaGmmaRmemAWarpSpecializedILi5ENS5_IJNS4_1CILi1EEESB_SB_EEENS1_32KernelTmaWarpSpecializedPingpongEEENS5_IJNSA_ILi64EEENSA_ILi256EEENSA_ILi32EEEEEENS_10tfloat32_tENS5_IJSB_llEEESJ_NS5_IJlSB_lEEENS4_8TiledMMAINS4_8MMA_AtomIJNS4_4SM904GMMA30MMA_64x256x8_F32TF32TF32_RS_TNILNSP_7ScaleInE1ELSR_1EEEEEENS4_6LayoutISC_NS5_IJNSA_ILi0EEESV_SV_EEEEENS5_IJNS4_10UnderscoreESY_SY_EEEEENS4_13SM90_TMA_LOADENS4_14ComposedLayoutINS4_7SwizzleILi1ELi4ELi3EEENS4_18smem_ptr_flag_bitsILi32EEENSU_INS5_IJNSA_ILi8EEES17_EEENS5_IJSB_S17_EEEEEEENS4_9Copy_AtomIJNS4_39AutoVectorizingCopyWithAssumedAlignmentILi128EEESJ_EEENS4_8identityES11_NS12_INS13_ILi3ELi4ELi3EEES16_NSU_INS5_IJS17_SH_EEENS5_IJSH_SB_EEEEEEEvS1G_EENS_8epilogue10collective6detail29Sm90TmaWarpSpecializedAdapterINS1O_15DefaultEpilogueISJ_SL_SL_NS1N_6thread17LinearCombinationISJ_Li1EffLNS1S_9ScaleType4KindE0ELNS_15FloatRoundStyleE2ESJ_EENS1_15EpilogueDefaultEEEEEvvEEEEvNT_6ParamsE)
	.align		4
        /*000c*/ 	.word	index@(__assertfail)
	.align		4
        /*0010*/ 	.word	0x00000000
	.align		4
        /*0014*/ 	.word	0xfffffffe
	.align		4
        /*0018*/ 	.word	0x00000000
	.align		4
        /*001c*/ 	.word	0xfffffffd
	.align		4
        /*0020*/ 	.word	0x00000000
	.align		4
        /*0024*/ 	.word	0xfffffffc


//--------------------- .nv.constant4             --------------------------
	.section	.nv.constant4,"a",@progbits
	.align	8
	.align		8
.nv.constant4:
        /*0000*/ 	.dword	__assertfail
	.align		8
        /*0008*/ 	.dword	__unnamed_1
	.align		8
        /*0010*/ 	.dword	__unnamed_2
	.align		8
        /*0018*/ 	.dword	_ZN40_INTERNAL_00f7be4a_4_k_cu_5588cec3_295714cuda3std3__45__cpo5beginE
	.align		8
        /*0020*/ 	.dword	_ZN40_INTERNAL_00f7be4a_4_k_cu_5588cec3_295714cuda3std3__45__cpo3endE
	.align		8
        /*0028*/ 	.dword	_ZN40_INTERNAL_00f7be4a_4_k_cu_5588cec3_295714cuda3std3__45__cpo6cbeginE
	.align		8
        /*0030*/ 	.dword	_ZN40_INTERNAL_00f7be4a_4_k_cu_5588cec3_295714cuda3std3__45__cpo4cendE
	.align		8
        /*0038*/ 	.dword	_ZN40_INTERNAL_00f7be4a_4_k_cu_5588cec3_295714cuda3std3__442_GLOBAL__N__00f7be4a_4_k_cu_5588cec3_295716ignoreE
	.align		8
        /*0040*/ 	.dword	_ZN40_INTERNAL_00f7be4a_4_k_cu_5588cec3_295714cuda3std3__419piecewise_constructE
	.align		8
        /*0048*/ 	.dword	_ZN40_INTERNAL_00f7be4a_4_k_cu_5588cec3_295714cuda3std3__48in_placeE
	.align		8
        /*0050*/ 	.dword	_ZN40_INTERNAL_00f7be4a_4_k_cu_5588cec3_295714cuda3std6ranges3__45__cpo4swapE
	.align		8
        /*0058*/ 	.dword	_ZN40_INTERNAL_00f7be4a_4_k_cu_5588cec3_295714cuda3std6ranges3__45__cpo9iter_moveE
	.align		8
        /*0060*/ 	.dword	_ZN40_INTERNAL_00f7be4a_4_k_cu_5588cec3_295714cute7productE
	.align		8
        /*0068*/ 	.dword	_ZN40_INTERNAL_00f7be4a_4_k_cu_5588cec3_295714cute1_E
	.align		8
        /*0070*/ 	.dword	$str$24
	.align		8
        /*0078*/ 	.dword	$str$25


//--------------------- .text._ZN7cutlass13device_kernelINS_4gemm6kernel13GemmUniversalIN4cute5tupleIJiiiiEEENS1_10collective13CollectiveMmaINS1_39MainloopSm90TmaGmmaRmemAWarpSpecializedILi5ENS5_IJNS4_1CILi1EEESB_SB_EEENS1_32KernelTmaWarpSpecializedPingpongEEENS5_IJNSA_ILi64EEENSA_ILi256EEENSA_ILi32EEEEEENS_10tfloat32_tENS5_IJSB_llEEESJ_NS5_IJlSB_lEEENS4_8TiledMMAINS4_8MMA_AtomIJNS4_4SM904GMMA30MMA_64x256x8_F32TF32TF32_RS_TNILNSP_7ScaleInE1ELSR_1EEEEEENS4_6LayoutISC_NS5_IJNSA_ILi0EEESV_SV_EEEEENS5_IJNS4_10UnderscoreESY_SY_EEEEENS4_13SM90_TMA_LOADENS4_14ComposedLayoutINS4_7SwizzleILi1ELi4ELi3EEENS4_18smem_ptr_flag_bitsILi32EEENSU_INS5_IJNSA_ILi8EEES17_EEENS5_IJSB_S17_EEEEEEENS4_9Copy_AtomIJNS4_39AutoVectorizingCopyWithAssumedAlignmentILi128EEESJ_EEENS4_8identityES11_NS12_INS13_ILi3ELi4ELi3EEES16_NSU_INS5_IJS17_SH_EEENS5_IJSH_SB_EEEEEEEvS1G_EENS_8epilogue10collective6detail29Sm90TmaWarpSpecializedAdapterINS1O_15DefaultEpilogueISJ_SL_SL_NS1N_6thread17LinearCombinationISJ_Li1EffLNS1S_9ScaleType4KindE0ELNS_15FloatRoundStyleE2ESJ_EENS1_15EpilogueDefaultEEEEEvvEEEEvNT_6ParamsE --------------------------
	.section	.text._ZN7cutlass13device_kernelINS_4gemm6kernel13GemmUniversalIN4cute5tupleIJiiiiEEENS1_10collective13CollectiveMmaINS1_39MainloopSm90TmaGmmaRmemAWarpSpecializedILi5ENS5_IJNS4_1CILi1EEESB_SB_EEENS1_32KernelTmaWarpSpecializedPingpongEEENS5_IJNSA_ILi64EEENSA_ILi256EEENSA_ILi32EEEEEENS_10tfloat32_tENS5_IJSB_llEEESJ_NS5_IJlSB_lEEENS4_8TiledMMAINS4_8MMA_AtomIJNS4_4SM904GMMA30MMA_64x256x8_F32TF32TF32_RS_TNILNSP_7ScaleInE1ELSR_1EEEEEENS4_6LayoutISC_NS5_IJNSA_ILi0EEESV_SV_EEEEENS5_IJNS4_10UnderscoreESY_SY_EEEEENS4_13SM90_TMA_LOADENS4_14ComposedLayoutINS4_7SwizzleILi1ELi4ELi3EEENS4_18smem_ptr_flag_bitsILi32EEENSU_INS5_IJNSA_ILi8EEES17_EEENS5_IJSB_S17_EEEEEEENS4_9Copy_AtomIJNS4_39AutoVectorizingCopyWithAssumedAlignmentILi128EEESJ_EEENS4_8identityES11_NS12_INS13_ILi3ELi4ELi3EEES16_NSU_INS5_IJS17_SH_EEENS5_IJSH_SB_EEEEEEEvS1G_EENS_8epilogue10collective6detail29Sm90TmaWarpSpecializedAdapterINS1O_15DefaultEpilogueISJ_SL_SL_NS1N_6thread17LinearCombinationISJ_Li1EffLNS1S_9ScaleType4KindE0ELNS_15FloatRoundStyleE2ESJ_EENS1_15EpilogueDefaultEEEEEvvEEEEvNT_6ParamsE,"ax",@progbits
	.align	128
.text._ZN7cutlass13device_kernelINS_4gemm6kernel13GemmUniversalIN4cute5tupleIJiiiiEEENS1_10collective13CollectiveMmaINS1_39MainloopSm90TmaGmmaRmemAWarpSpecializedILi5ENS5_IJNS4_1CILi1EEESB_SB_EEENS1_32KernelTmaWarpSpecializedPingpongEEENS5_IJNSA_ILi64EEENSA_ILi256EEENSA_ILi32EEEEEENS_10tfloat32_tENS5_IJSB_llEEESJ_NS5_IJlSB_lEEENS4_8TiledMMAINS4_8MMA_AtomIJNS4_4SM904GMMA30MMA_64x256x8_F32TF32TF32_RS_TNILNSP_7ScaleInE1ELSR_1EEEEEENS4_6LayoutISC_NS5_IJNSA_ILi0EEESV_SV_EEEEENS5_IJNS4_10UnderscoreESY_SY_EEEEENS4_13SM90_TMA_LOADENS4_14ComposedLayoutINS4_7SwizzleILi1ELi4ELi3EEENS4_18smem_ptr_flag_bitsILi32EEENSU_INS5_IJNSA_ILi8EEES17_EEENS5_IJSB_S17_EEEEEEENS4_9Copy_AtomIJNS4_39AutoVectorizingCopyWithAssumedAlignmentILi128EEESJ_EEENS4_8identityES11_NS12_INS13_ILi3ELi4ELi3EEES16_NSU_INS5_IJS17_SH_EEENS5_IJSH_SB_EEEEEEEvS1G_EENS_8epilogue10collective6detail29Sm90TmaWarpSpecializedAdapterINS1O_15DefaultEpilogueISJ_SL_SL_NS1N_6thread17LinearCombinationISJ_Li1EffLNS1S_9ScaleType4KindE0ELNS_15FloatRoundStyleE2ESJ_EENS1_15EpilogueDefaultEEEEEvvEEEEvNT_6ParamsE:
        .type           _ZN7cutlass13device_kernelINS_4gemm6kernel13GemmUniversalIN4cute5tupleIJiiiiEEENS1_10collective13CollectiveMmaINS1_39MainloopSm90TmaGmmaRmemAWarpSpecializedILi5ENS5_IJNS4_1CILi1EEESB_SB_EEENS1_32KernelTmaWarpSpecializedPingpongEEENS5_IJNSA_ILi64EEENSA_ILi256EEENSA_ILi32EEEEEENS_10tfloat32_tENS5_IJSB_llEEESJ_NS5_IJlSB_lEEENS4_8TiledMMAINS4_8MMA_AtomIJNS4_4SM904GMMA30MMA_64x256x8_F32TF32TF32_RS_TNILNSP_7ScaleInE1ELSR_1EEEEEENS4_6LayoutISC_NS5_IJNSA_ILi0EEESV_SV_EEEEENS5_IJNS4_10UnderscoreESY_SY_EEEEENS4_13SM90_TMA_LOADENS4_14ComposedLayoutINS4_7SwizzleILi1ELi4ELi3EEENS4_18smem_ptr_flag_bitsILi32EEENSU_INS5_IJNSA_ILi8EEES17_EEENS5_IJSB_S17_EEEEEEENS4_9Copy_AtomIJNS4_39AutoVectorizingCopyWithAssumedAlignmentILi128EEESJ_EEENS4_8identityES11_NS12_INS13_ILi3ELi4ELi3EEES16_NSU_INS5_IJS17_SH_EEENS5_IJSH_SB_EEEEEEEvS1G_EENS_8epilogue10collective6detail29Sm90TmaWarpSpecializedAdapterINS1O_15DefaultEpilogueISJ_SL_SL_NS1N_6thread17LinearCombinationISJ_Li1EffLNS1S_9ScaleType4KindE0ELNS_15FloatRoundStyleE2ESJ_EENS1_15EpilogueDefaultEEEEEvvEEEEvNT_6ParamsE,@function
        .size           _ZN7cutlass13device_kernelINS_4gemm6kernel13GemmUniversalIN4cute5tupleIJiiiiEEENS1_10collective13CollectiveMmaINS1_39MainloopSm90TmaGmmaRmemAWarpSpecializedILi5ENS5_IJNS4_1CILi1EEESB_SB_EEENS1_32KernelTmaWarpSpecializedPingpongEEENS5_IJNSA_ILi64EEENSA_ILi256EEENSA_ILi32EEEEEENS_10tfloat32_tENS5_IJSB_llEEESJ_NS5_IJlSB_lEEENS4_8TiledMMAINS4_8MMA_AtomIJNS4_4SM904GMMA30MMA_64x256x8_F32TF32TF32_RS_TNILNSP_7ScaleInE1ELSR_1EEEEEENS4_6LayoutISC_NS5_IJNSA_ILi0EEESV_SV_EEEEENS5_IJNS4_10UnderscoreESY_SY_EEEEENS4_13SM90_TMA_LOADENS4_14ComposedLayoutINS4_7SwizzleILi1ELi4ELi3EEENS4_18smem_ptr_flag_bitsILi32EEENSU_INS5_IJNSA_ILi8EEES17_EEENS5_IJSB_S17_EEEEEEENS4_9Copy_AtomIJNS4_39AutoVectorizingCopyWithAssumedAlignmentILi128EEESJ_EEENS4_8identityES11_NS12_INS13_ILi3ELi4ELi3EEES16_NSU_INS5_IJS17_SH_EEENS5_IJSH_SB_EEEEEEEvS1G_EENS_8epilogue10collective6detail29Sm90TmaWarpSpecializedAdapterINS1O_15DefaultEpilogueISJ_SL_SL_NS1N_6thread17LinearCombinationISJ_Li1EffLNS1S_9ScaleType4KindE0ELNS_15FloatRoundStyleE2ESJ_EENS1_15EpilogueDefaultEEEEEvvEEEEvNT_6ParamsE,(.L_x_342 - _ZN7cutlass13device_kernelINS_4gemm6kernel13GemmUniversalIN4cute5tupleIJiiiiEEENS1_10collective13CollectiveMmaINS1_39MainloopSm90TmaGmmaRmemAWarpSpecializedILi5ENS5_IJNS4_1CILi1EEESB_SB_EEENS1_32KernelTmaWarpSpecializedPingpongEEENS5_IJNSA_ILi64EEENSA_ILi256EEENSA_ILi32EEEEEENS_10tfloat32_tENS5_IJSB_llEEESJ_NS5_IJlSB_lEEENS4_8TiledMMAINS4_8MMA_AtomIJNS4_4SM904GMMA30MMA_64x256x8_F32TF32TF32_RS_TNILNSP_7ScaleInE1ELSR_1EEEEEENS4_6LayoutISC_NS5_IJNSA_ILi0EEESV_SV_EEEEENS5_IJNS4_10UnderscoreESY_SY_EEEEENS4_13SM90_TMA_LOADENS4_14ComposedLayoutINS4_7SwizzleILi1ELi4ELi3EEENS4_18smem_ptr_flag_bitsILi32EEENSU_INS5_IJNSA_ILi8EEES17_EEENS5_IJSB_S17_EEEEEEENS4_9Copy_AtomIJNS4_39AutoVectorizingCopyWithAssumedAlignmentILi128EEESJ_EEENS4_8identityES11_NS12_INS13_ILi3ELi4ELi3EEES16_NSU_INS5_IJS17_SH_EEENS5_IJSH_SB_EEEEEEEvS1G_EENS_8epilogue10collective6detail29Sm90TmaWarpSpecializedAdapterINS1O_15DefaultEpilogueISJ_SL_SL_NS1N_6thread17LinearCombinationISJ_Li1EffLNS1S_9ScaleType4KindE0ELNS_15FloatRoundStyleE2ESJ_EENS1_15EpilogueDefaultEEEEEvvEEEEvNT_6ParamsE)
        .other          _ZN7cutlass13device_kernelINS_4gemm6kernel13GemmUniversalIN4cute5tupleIJiiiiEEENS1_10collective13CollectiveMmaINS1_39MainloopSm90TmaGmmaRmemAWarpSpecializedILi5ENS5_IJNS4_1CILi1EEESB_SB_EEENS1_32KernelTmaWarpSpecializedPingpongEEENS5_IJNSA_ILi64EEENSA_ILi256EEENSA_ILi32EEEEEENS_10tfloat32_tENS5_IJSB_llEEESJ_NS5_IJlSB_lEEENS4_8TiledMMAINS4_8MMA_AtomIJNS4_4SM904GMMA30MMA_64x256x8_F32TF32TF32_RS_TNILNSP_7ScaleInE1ELSR_1EEEEEENS4_6LayoutISC_NS5_IJNSA_ILi0EEESV_SV_EEEEENS5_IJNS4_10UnderscoreESY_SY_EEEEENS4_13SM90_TMA_LOADENS4_14ComposedLayoutINS4_7SwizzleILi1ELi4ELi3EEENS4_18smem_ptr_flag_bitsILi32EEENSU_INS5_IJNSA_ILi8EEES17_EEENS5_IJSB_S17_EEEEEEENS4_9Copy_AtomIJNS4_39AutoVectorizingCopyWithAssumedAlignmentILi128EEESJ_EEENS4_8identityES11_NS12_INS13_ILi3ELi4ELi3EEES16_NSU_INS5_IJS17_SH_EEENS5_IJSH_SB_EEEEEEEvS1G_EENS_8epilogue10collective6detail29Sm90TmaWarpSpecializedAdapterINS1O_15DefaultEpilogueISJ_SL_SL_NS1N_6thread17LinearCombinationISJ_Li1EffLNS1S_9ScaleType4KindE0ELNS_15FloatRoundStyleE2ESJ_EENS1_15EpilogueDefaultEEEEEvvEEEEvNT_6ParamsE,@"STO_CUDA_ENTRY STV_DEFAULT"
_ZN7cutlass13device_kernelINS_4gemm6kernel13GemmUniversalIN4cute5tupleIJiiiiEEENS1_10collective13CollectiveMmaINS1_39MainloopSm90TmaGmmaRmemAWarpSpecializedILi5ENS5_IJNS4_1CILi1EEESB_SB_EEENS1_32KernelTmaWarpSpecializedPingpongEEENS5_IJNSA_ILi64EEENSA_ILi256EEENSA_ILi32EEEEEENS_10tfloat32_tENS5_IJSB_llEEESJ_NS5_IJlSB_lEEENS4_8TiledMMAINS4_8MMA_AtomIJNS4_4SM904GMMA30MMA_64x256x8_F32TF32TF32_RS_TNILNSP_7ScaleInE1ELSR_1EEEEEENS4_6LayoutISC_NS5_IJNSA_ILi0EEESV_SV_EEEEENS5_IJNS4_10UnderscoreESY_SY_EEEEENS4_13SM90_TMA_LOADENS4_14ComposedLayoutINS4_7SwizzleILi1ELi4ELi3EEENS4_18smem_ptr_flag_bitsILi32EEENSU_INS5_IJNSA_ILi8EEES17_EEENS5_IJSB_S17_EEEEEEENS4_9Copy_AtomIJNS4_39AutoVectorizingCopyWithAssumedAlignmentILi128EEESJ_EEENS4_8identityES11_NS12_INS13_ILi3ELi4ELi3EEES16_NSU_INS5_IJS17_SH_EEENS5_IJSH_SB_EEEEEEEvS1G_EENS_8epilogue10collective6detail29Sm90TmaWarpSpecializedAdapterINS1O_15DefaultEpilogueISJ_SL_SL_NS1N_6thread17LinearCombinationISJ_Li1EffLNS1S_9ScaleType4KindE0ELNS_15FloatRoundStyleE2ESJ_EENS1_15EpilogueDefaultEEEEEvvEEEEvNT_6ParamsE:
[----:B------:R-:W0:Y:S01]  /*0000*/  LDC R1, c[0x0][0x28] ;  /* 0x00000a00ff017b82 */ /* 0x000e220000000800 */
[----:B------:R-:W1:Y:S01]  /*0010*/  S2R R0, SR_TID.X ;  /* 0x0000000000007919 */ /* 0x000e620000002100 */
[----:B------:R-:W-:Y:S01]  /*0020*/  ELECT P0, URZ, PT ;  /* 0x00000000003f782f */ /* 0x000fe20003800000 */
[----:B------:R-:W-:Y:S01]  /*0030*/  BSSY B0, `(.L_x_0) ;  /* 0x0000014000007945 */ /* 0x000fe20003800000 */
[----:B-1----:R-:W-:-:S05]  /*0040*/  SHF.R.U32.HI R2, RZ, 0x5, R0 ;  /* 0x00000005ff027819 */ /* 0x002fca0000011600 */
[----:B------:R-:W1:Y:S02]  /*0050*/  SHFL.IDX PT, R3, R2, RZ, 0x1f ;  /* 0x00001fff02037589 */ /* 0x000e6400000e0000 */
[----:B-1----:R-:W-:Y:S02]  /*0060*/  R2UR UR4, R3 ;  /* 0x00000000030472ca */ /* 0x002fe400000e0000 */
[----:B------:R-:W-:-:S05]  /*0070*/  SHF.R.U32.HI R3, RZ, 0x7, R0 ;  /* 0x00000007ff037819 */ /* 0x000fca0000011600 */
[----:B------:R1:W2:Y:S06]  /*0080*/  SHFL.IDX PT, R4, R3, RZ, 0x1f ;  /* 0x00001fff03047589 */ /* 0x0002ac00000e0000 */
[----:B------:R-:W-:Y:S02]  /*0090*/  USHF.R.S32.HI UR5, URZ, 0x1f, UR4 ;  /* 0x0000001f3f057899 */ /* 0x000fe40008011404 */
[----:B------:R-:W-:Y:S02]  /*00a0*/  ISETP.NE.OR P0, PT, RZ, UR4, !P0 ;  /* 0x00000004ff007c0c */ /* 0x000fe4000c705670 */
[----:B------:R-:W-:-:S04]  /*00b0*/  ULEA.HI UR5, UR5, UR4, URZ, 0x2 ;  /* 0x0000000405057291 */ /* 0x000fc8000f8f103f */
[----:B------:R-:W-:-:S04]  /*00c0*/  ULOP3.LUT UR5, UR5, 0xfffffffc, URZ, 0xc0, !UPT ;  /* 0xfffffffc05057892 */ /* 0x000fc8000f8ec03f */
[----:B------:R-:W-:-:S03]  /*00d0*/  UIADD3 UR4, UR4, -UR5, URZ ;  /* 0x8000000504047290 */ /* 0x000fc6000fffe03f */
[----:B01----:R-:W-:Y:S09]  /*00e0*/  @P0 BRA `(.L_x_1) ;  /* 0x0000000000200947 */ /* 0x003ff20003800000 */
[----:B------:R-:W-:Y:S02]  /*00f0*/  ULDC.64 UR6, c[0x0][0x198] ;  /* 0x0000660000067ab9 */ /* 0x000fe40000000a00 */
[----:B------:R-:W-:Y:S02]  /*0100*/  UIADD3 UR8, UP0, UR6, 0xf0, URZ ;  /* 0x000000f006087890 */ /* 0x000fe4000ff1e03f */
[----:B------:R-:W-:Y:S02]  /*0110*/  UIADD3 UR6, UP1, UR6, 0x1f0, URZ ;  /* 0x000001f006067890 */ /* 0x000fe4000ff3e03f */
[----:B------:R-:W-:Y:S02]  /*0120*/  UIADD3.X UR9, URZ, UR7, URZ, UP0, !UPT ;  /* 0x000000073f097290 */ /* 0x000fe400087fe43f */
[----:B------:R-:W-:-:S07]  /*0130*/  UIADD3.X UR7, URZ, UR7, URZ, UP1, !UPT ;  /* 0x000000073f077290 */ /* 0x000fce0008ffe43f */
[----:B------:R0:W-:Y:S02]  /*0140*/  UTMACCTL.PF [UR8] ;  /* 0x00000000080079b9 */ /* 0x0001e40008040000 */
[----:B------:R0:W-:Y:S02]  /*0150*/  UTMACCTL.PF [UR6] ;  /* 0x00000000060079b9 */ /* 0x0001e40008040000 */
[----:B0-----:R-:W-:Y:S01]  /*0160*/  NOP ;  /* 0x0000000000007918 */ /* 0x001fe20000000000 */
.L_x_1:
[----:B------:R-:W-:Y:S05]  /*0170*/  BSYNC B0 ;  /* 0x0000000000007941 */ /* 0x000fea0003800000 */
.L_x_0:
[----:B------:R-:W0:Y:S01]  /*0180*/  SHFL.IDX PT, R5, R2, RZ, 0x1f ;  /* 0x00001fff02057589 */ /* 0x000e2200000e0000 */
[----:B--2---:R-:W-:Y:S01]  /*0190*/  R2UR UR13, R4 ;  /* 0x00000000040d72ca */ /* 0x004fe200000e0000 */
[----:B------:R-:W-:-:S04]  /*01a0*/  UISETP.NE.AND UP0, UPT, UR4, 0x3, UPT ;  /* 0x000000030400788c */ /* 0x000fc8000bf05270 */
[----:B------:R-:W-:-:S08]  /*01b0*/  UISETP.EQ.OR UP0, UPT, UR4, URZ, !UP0 ;  /* 0x0000003f0400728c */ /* 0x000fd0000c702670 */
[----:B------:R-:W-:Y:S02]  /*01c0*/  UIADD3 UR12, UR13, -0x1, URZ ;  /* 0xffffffff0d0c7890 */ /* 0x000fe4000fffe03f */
[----:B------:R-:W-:Y:S02]  /*01d0*/  UISETP.EQ.AND UP0, UPT, UR13, URZ, UP0 ;  /* 0x0000003f0d00728c */ /* 0x000fe40008702270 */
[----:B------:R-:W-:Y:S02]  /*01e0*/  UISETP.GE.U32.AND UP1, UPT, UR12, 0x2, UPT ;  /* 0x000000020c00788c */ /* 0x000fe4000bf26070 */
[----:B------:R-:W-:Y:S01]  /*01f0*/  USEL UR49, URZ, 0x1, !UP0 ;  /* 0x000000013f317887 */ /* 0x000fe2000c000000 */
[----:B0-----:R-:W-:-:S03]  /*0200*/  ISETP.NE.AND P0, PT, R5, RZ, PT ;  /* 0x000000ff0500720c */ /* 0x001fc60003f05270 */
[----:B------:R-:W-:-:S10]  /*0210*/  USEL UR49, UR49, 0x2, UP1 ;  /* 0x0000000231317887 */ /* 0x000fd40008800000 */
[----:B------:R-:W-:Y:S05]  /*0220*/  @P0 BRA `(.L_x_2) ;  /* 0x0000000000600947 */ /* 0x000fea0003800000 */
[----:B------:R-:W0:Y:S01]  /*0230*/  S2UR UR6, SR_CgaCtaId ;  /* 0x00000000000679c3 */ /* 0x000e220000008800 */
[----:B------:R-:W-:Y:S01]  /*0240*/  UMOV UR5, 0x400 ;  /* 0x0000040000057882 */ /* 0x000fe20000000000 */
[----:B------:R-:W-:Y:S01]  /*0250*/  UMOV UR7, 0x1 ;  /* 0x0000000100077882 */ /* 0x000fe20000000000 */
[----:B------:R-:W-:Y:S01]  /*0260*/  UMOV UR8, 0x80 ;  /* 0x0000008000087882 */ /* 0x000fe20000000000 */
[----:B------:R-:W-:Y:S01]  /*0270*/  ELECT P0, URZ, PT ;  /* 0x00000000003f782f */ /* 0x000fe20003800000 */
[----:B------:R-:W-:-:S04]  /*0280*/  UIADD3 UR8, -UR8, 0x100000, URZ ;  /* 0x0010000008087890 */ /* 0x000fc8000fffe13f */
[----:B------:R-:W-:Y:S02]  /*0290*/  USHF.L.U32 UR9, UR8, 0xb, URZ ;  /* 0x0000000b08097899 */ /* 0x000fe4000800063f */
[----:B------:R-:W-:Y:S02]  /*02a0*/  USHF.L.U32 UR8, UR8, 0x1, URZ ;  /* 0x0000000108087899 */ /* 0x000fe4000800063f */
[----:B0-----:R-:W-:Y:S02]  /*02b0*/  ULEA UR5, UR6, UR5, 0x18 ;  /* 0x0000000506057291 */ /* 0x001fe4000f8ec03f */
[----:B------:R-:W-:-:S04]  /*02c0*/  UIADD3 UR6, -UR7, 0x100000, URZ ;  /* 0x0010000007067890 */ /* 0x000fc8000fffe13f */
[----:B------:R-:W-:Y:S02]  /*02d0*/  USHF.L.U32 UR7, UR6, 0xb, URZ ;  /* 0x0000000b06077899 */ /* 0x000fe4000800063f */
[----:B------:R-:W-:Y:S01]  /*02e0*/  USHF.L.U32 UR6, UR6, 0x1, URZ ;  /* 0x0000000106067899 */ /* 0x000fe2000800063f */
[----:B------:R-:W0:Y:S11]  /*02f0*/  FENCE.VIEW.ASYNC.S ;  /* 0x00000000000073c6 */ /* 0x000e360000000000 */
[----:B0-----:R0:W1:Y:S01]  /*0300*/  SYNCS.EXCH.64 URZ, [UR5], UR6 ;  /* 0x00000006053f75b2 */ /* 0x0010620008000100 */
[----:B------:R0:W2:Y:S01]  /*0310*/  SYNCS.EXCH.64 URZ, [UR5+0x28], UR8 ;  /* 0x00002808053f75b2 */ /* 0x0000a20008000100 */
[----:B------:R0:W3:Y:S01]  /*0320*/  SYNCS.EXCH.64 URZ, [UR5+0x8], UR6 ;  /* 0x00000806053f75b2 */ /* 0x0000e20008000100 */
[----:B------:R0:W4:Y:S01]  /*0330*/  SYNCS.EXCH.64 URZ, [UR5+0x30], UR8 ;  /* 0x00003008053f75b2 */ /* 0x0001220008000100 */
[----:B------:R0:W0:Y:S01]  /*0340*/  SYNCS.EXCH.64 URZ, [UR5+0x10], UR6 ;  /* 0x00001006053f75b2 */ /* 0x0000220008000100 */
[----:B------:R0:W0:Y:S01]  /*0350*/  SYNCS.EXCH.64 URZ, [UR5+0x38], UR8 ;  /* 0x00003808053f75b2 */ /* 0x0000220008000100 */
[----:B------:R0:W0:Y:S01]  /*0360*/  SYNCS.EXCH.64 URZ, [UR5+0x18], UR6 ;  /* 0x00001806053f75b2 */ /* 0x0000220008000100 */
[----:B------:R0:W0:Y:S01]  /*0370*/  SYNCS.EXCH.64 URZ, [UR5+0x40], UR8 ;  /* 0x00004008053f75b2 */ /* 0x0000220008000100 */
[----:B------:R0:W0:Y:S01]  /*0380*/  SYNCS.EXCH.64 URZ, [UR5+0x20], UR6 ;  /* 0x00002006053f75b2 */ /* 0x0000220008000100 */
[----:B------:R0:W0:Y:S01]  /*0390*/  SYNCS.EXCH.64 URZ, [UR5+0x48], UR8 ;  /* 0x00004808053f75b2 */ /* 0x0000220008000100 */
[----:B------:R-:W-:Y:S01]  /*03a0*/  NOP ;  /* 0x0000000000007918 */ /* 0x000fe20000000000 */
.L_x_2:
[----:B------:R-:W5:Y:S01]  /*03b0*/  SHFL.IDX PT, R5, R2, RZ, 0x1f ;  /* 0x00001fff02057589 */ /* 0x000f6200000e0000 */
[----:B------:R-:W-:Y:S01]  /*03c0*/  ELECT P0, URZ, PT ;  /* 0x00000000003f782f */ /* 0x000fe20003800000 */
[----:B------:R-:W-:Y:S01]  /*03d0*/  NOP ;  /* 0x0000000000007918 */ /* 0x000fe20000000000 */
[----:B------:R-:W-:Y:S01]  /*03e0*/  ELECT P1, URZ, PT ;  /* 0x00000000003f782f */ /* 0x000fe20003820000 */
[----:B------:R-:W1:Y:S01]  /*03f0*/  SHFL.IDX PT, R4, R2, RZ, 0x1f ;  /* 0x00001fff02047589 */ /* 0x000e6200000e0000 */
[----:B0-----:R-:W-:Y:S01]  /*0400*/  UMOV UR6, 0x20 ;  /* 0x0000002000067882 */ /* 0x001fe20000000000 */
[----:B------:R-:W-:Y:S01]  /*0410*/  UMOV UR9, 0x80 ;  /* 0x0000008000097882 */ /* 0x000fe20000000000 */
[----:B------:R-:W-:Y:S01]  /*0420*/  NOP ;  /* 0x0000000000007918 */ /* 0x000fe20000000000 */
[----:B------:R0:W2:Y:S01]  /*0430*/  SHFL.IDX PT, R2, R3, RZ, 0x1f ;  /* 0x00001fff03027589 */ /* 0x0000a200000e0000 */
[----:B------:R-:W-:Y:S01]  /*0440*/  ULDC.64 UR54, c[0x0][0x208] ;  /* 0x0000820000367ab9 */ /* 0x000fe20000000a00 */
[----:B0-----:R-:W-:-:S04]  /*0450*/  SHF.R.S32.HI R3, RZ, 0x1f, R0 ;  /* 0x0000001fff037819 */ /* 0x001fc80000011400 */
[----:B------:R-:W-:Y:S02]  /*0460*/  LEA.HI R3, R3, R0, RZ, 0x7 ;  /* 0x0000000003037211 */ /* 0x000fe400078f38ff */
[----:B-----5:R-:W-:Y:S02]  /*0470*/  ISETP.NE.OR P0, PT, R5, RZ, !P0 ;  /* 0x000000ff0500720c */ /* 0x020fe40004705670 */
[----:B------:R-:W-:Y:S02]  /*0480*/  LOP3.LUT R3, R3, 0xffffff80, RZ, 0xc0, !PT ;  /* 0xffffff8003037812 */ /* 0x000fe400078ec0ff */
[----:B-1----:R-:W-:-:S03]  /*0490*/  ISETP.NE.OR P1, PT, R4, RZ, !P1 ;  /* 0x000000ff0400720c */ /* 0x002fc60004f25670 */
[----:B------:R-:W-:-:S06]  /*04a0*/  IMAD.IADD R24, R0, 0x1, -R3 ;  /* 0x0000000100187824 */ /* 0x000fcc00078e0a03 */
[----:B------:R-:W-:-:S04]  /*04b0*/  VOTEU.ALL UP0, P0 ;  /* 0x00000000003f7886 */ /* 0x000fc80000000000 */
[----:B------:R-:W-:Y:S01]  /*04c0*/  VOTEU.ALL UP1, P1 ;  /* 0x00000000003f7886 */ /* 0x000fe20000820000 */
[----:B------:R-:W0:Y:S01]  /*04d0*/  @!UP0 S2UR UR8, SR_CgaCtaId ;  /* 0x00000000000889c3 */ /* 0x000e220000008800 */
[----:B------:R-:W-:Y:S01]  /*04e0*/  @!UP0 UMOV UR5, 0x400 ;  /* 0x0000040000058882 */ /* 0x000fe20000000000 */
[----:B------:R-:W-:-:S04]  /*04f0*/  @!UP0 UIADD3 UR6, -UR6, 0x100000, URZ ;  /* 0x0010000006068890 */ /* 0x000fc8000fffe13f */
[----:B------:R-:W-:Y:S02]  /*0500*/  @!UP0 USHF.L.U32 UR7, UR6, 0xb, URZ ;  /* 0x0000000b06078899 */ /* 0x000fe4000800063f */
[----:B------:R-:W-:Y:S01]  /*0510*/  @!UP0 USHF.L.U32 UR6, UR6, 0x1, URZ ;  /* 0x0000000106068899 */ /* 0x000fe2000800063f */
[----:B------:R-:W-:Y:S01]  /*0520*/  @!UP1 UMOV UR10, 0x400 ;  /* 0x00000400000a9882 */ /* 0x000fe20000000000 */
[----:B------:R-:W-:Y:S01]  /*0530*/  VOTEU.ALL UP2, P1 ;  /* 0x00000000003f7886 */ /* 0x000fe20000840000 */
[----:B------:R-:W-:Y:S01]  /*0540*/  VOTEU.ALL UP3, P1 ;  /* 0x00000000003f7886 */ /* 0x000fe20000860000 */
[----:B------:R-:W-:Y:S01]  /*0550*/  VOTEU.ALL UP4, P1 ;  /* 0x00000000003f7886 */ /* 0x000fe20000880000 */
[----:B------:R-:W1:Y:S01]  /*0560*/  @!UP1 S2UR UR11, SR_CgaCtaId ;  /* 0x00000000000b99c3 */ /* 0x000e620000008800 */
[----:B------:R-:W-:Y:S01]  /*0570*/  VOTEU.ALL UP5, P1 ;  /* 0x00000000003f7886 */ /* 0x000fe200008a0000 */
[----:B------:R-:W-:Y:S01]  /*0580*/  ISETP.NE.AND P1, PT, RZ, UR13, PT ;  /* 0x0000000dff007c0c */ /* 0x000fe2000bf25270 */
[----:B0-----:R-:W-:-:S02]  /*0590*/  @!UP0 ULEA UR5, UR8, UR5, 0x18 ;  /* 0x0000000508058291 */ /* 0x001fc4000f8ec03f */
[----:B------:R-:W-:-:S04]  /*05a0*/  @!UP1 UIADD3 UR8, -UR9, 0x100000, URZ ;  /* 0x0010000009089890 */ /* 0x000fc8000fffe13f */
[----:B------:R-:W-:Y:S02]  /*05b0*/  @!UP1 USHF.L.U32 UR9, UR8, 0xb, URZ ;  /* 0x0000000b08099899 */ /* 0x000fe4000800063f */
[----:B------:R-:W-:Y:S01]  /*05c0*/  @!UP1 USHF.L.U32 UR8, UR8, 0x1, URZ ;  /* 0x0000000108089899 */ /* 0x000fe2000800063f */
[----:B------:R-:W-:Y:S01]  /*05d0*/  VOTEU.ALL UP0, P0 ;  /* 0x00000000003f7886 */ /* 0x000fe20000000000 */
[----:B-1----:R-:W-:Y:S01]  /*05e0*/  @!UP1 ULEA UR10, UR11, UR10, 0x18 ;  /* 0x0000000a0b0a9291 */ /* 0x002fe2000f8ec03f */
[----:B------:R-:W-:Y:S01]  /*05f0*/  VOTEU.ALL UP1, P0 ;  /* 0x00000000003f7886 */ /* 0x000fe20000020000 */
[----:B------:R-:W0:Y:S02]  /*0600*/  FENCE.VIEW.ASYNC.S ;  /* 0x00000000000073c6 */ /* 0x000e240000000000 */
[----:B0-----:R-:W3:Y:S02]  /*0610*/  @!UP0 SYNCS.EXCH.64 URZ, [UR5+0x80], UR6 ;  /* 0x00008006053f85b2 */ /* 0x001ee40008000100 */
[----:B------:R0:W3:Y:S01]  /*0620*/  @!UP1 SYNCS.EXCH.64 URZ, [UR5+0x88], UR6 ;  /* 0x00008806053f95b2 */ /* 0x0000e20008000100 */
[----:B------:R-:W-:Y:S01]  /*0630*/  NOP ;  /* 0x0000000000007918 */ /* 0x000fe20000000000 */
[----:B0-----:R-:W-:Y:S01]  /*0640*/  ULDC.64 UR6, c[0x0][0x598] ;  /* 0x0001660000067ab9 */ /* 0x001fe20000000a00 */
[----:B--2---:R-:W-:-:S02]  /*0650*/  R2UR UR5, R2 ;  /* 0x00000000020572ca */ /* 0x004fc400000e0000 */
[----:B------:R-:W-:Y:S01]  /*0660*/  ISETP.NE.U32.AND P0, PT, RZ, UR6, PT ;  /* 0x00000006ff007c0c */ /* 0x000fe2000bf05070 */
[----:B------:R0:W3:Y:S03]  /*0670*/  @!UP2 SYNCS.EXCH.64 URZ, [UR10+0x60], UR8 ;  /* 0x000060080a3fa5b2 */ /* 0x0000e60008000100 */
[----:B------:R-:W-:Y:S01]  /*0680*/  ISETP.NE.AND.EX P0, PT, RZ, UR7, PT, P0 ;  /* 0x00000007ff007c0c */ /* 0x000fe2000bf05300 */
[----:B------:R0:W3:Y:S01]  /*0690*/  @!UP3 SYNCS.EXCH.64 URZ, [UR10+0x68], UR8 ;  /* 0x000068080a3fb5b2 */ /* 0x0000e20008000100 */
[----:B------:R0:W3:Y:S01]  /*06a0*/  @!UP4 SYNCS.EXCH.64 URZ, [UR10+0x70], UR8 ;  /* 0x000070080a3fc5b2 */ /* 0x0000e20008000100 */
[----:B------:R0:W3:Y:S01]  /*06b0*/  @!UP5 SYNCS.EXCH.64 URZ, [UR10+0x78], UR8 ;  /* 0x000078080a3fd5b2 */ /* 0x0000e20008000100 */
[----:B------:R-:W-:Y:S01]  /*06c0*/  NOP ;  /* 0x0000000000007918 */ /* 0x000fe20000000000 */
[----:B---34-:R-:W-:Y:S08]  /*06d0*/  BAR.SYNC.DEFER_BLOCKING 0x0 ;  /* 0x0000000000007b1d */ /* 0x018ff00000010000 */
[----:B0-----:R-:W-:Y:S05]  /*06e0*/  @!P0 BRA `(.L_x_3) ;  /* 0x00000000001c8947 */ /* 0x001fea0003800000 */
[----:B------:R-:W0:Y:S02]  /*06f0*/  LDC.64 R2, c[0x0][0x598] ;  /* 0x00016600ff027b82 */ /* 0x000e240000000a00 */
[----:B0-----:R-:W2:Y:S02]  /*0700*/  LDG.E.64 R2, desc[UR54][R2.64] ;  /* 0x0000003602027981 */ /* 0x001ea4000c1e1b00 */
[----:B--2---:R-:W-:-:S04]  /*0710*/  ISETP.NE.U32.AND P0, PT, R2, RZ, PT ;  /* 0x000000ff0200720c */ /* 0x004fc80003f05070 */
[----:B------:R-:W-:-:S13]  /*0720*/  ISETP.NE.AND.EX P0, PT, R3, RZ, PT, P0 ;  /* 0x000000ff0300720c */ /* 0x000fda0003f05300 */
[----:B------:R-:W-:Y:S05]  /*0730*/  @!P0 BRA `(.L_x_3) ;  /* 0x0000000000088947 */ /* 0x000fea0003800000 */
[----:B------:R1:W5:Y:S01]  /*0740*/  LD.E R153, desc[UR54][R2.64] ;  /* 0x0000003602997980 */ /* 0x000362000c101900 */
[----:B------:R-:W-:Y:S05]  /*0750*/  BRA `(.L_x_4) ;  /* 0x0000000000247947 */ /* 0x000fea0003800000 */
.L_x_3:
[----:B------:R-:W-:Y:S02]  /*0760*/  ULDC.64 UR6, c[0x0][0x588] ;  /* 0x0001620000067ab9 */ /* 0x000fe40000000a00 */
[----:B------:R-:W-:-:S04]  /*0770*/  ISETP.NE.U32.AND P0, PT, RZ, UR6, PT ;  /* 0x00000006ff007c0c */ /* 0x000fc8000bf05070 */
[----:B------:R-:W-:-:S13]  /*0780*/  ISETP.NE.AND.EX P0, PT, RZ, UR7, PT, P0 ;  /* 0x00000007ff007c0c */ /* 0x000fda000bf05300 */
[----:B------:R-:W-:Y:S05]  /*0790*/  @!P0 BRA `(.L_x_5) ;  /* 0x00000000000c8947 */ /* 0x000fea0003800000 */
[----:B------:R-:W0:Y:S02]  /*07a0*/  LDC.64 R2, c[0x0][0x588] ;  /* 0x00016200ff027b82 */ /* 0x000e240000000a00 */
[----:B0-----:R0:W5:Y:S01]  /*07b0*/  LDG.E R153, desc[UR54][R2.64] ;  /* 0x0000003602997981 */ /* 0x001162000c1e1900 */
[----:B------:R-:W-:Y:S05]  /*07c0*/  BRA `(.L_x_4) ;  /* 0x0000000000087947 */ /* 0x000fea0003800000 */
.L_x_5:
[----:B------:R-:W-:Y:S02]  /*07d0*/  ULDC UR6, c[0x0][0x580] ;  /* 0x0001600000067ab9 */ /* 0x000fe40000000800 */
[----:B------:R-:W-:-:S07]  /*07e0*/  IMAD.U32 R153, RZ, RZ, UR6 ;  /* 0x00000006ff997e24 */ /* 0x000fce000f8e00ff */
.L_x_4:
[----:B------:R-:W-:Y:S02]  /*07f0*/  ULDC.64 UR6, c[0x0][0x5a0] ;  /* 0x0001680000067ab9 */ /* 0x000fe40000000a00 */
[----:B------:R-:W-:-:S04]  /*0800*/  ISETP.NE.U32.AND P0, PT, RZ, UR6, PT ;  /* 0x00000006ff007c0c */ /* 0x000fc8000bf05070 */
[----:B------:R-:W-:-:S13]  /*0810*/  ISETP.NE.AND.EX P0, PT, RZ, UR7, PT, P0 ;  /* 0x00000007ff007c0c */ /* 0x000fda000bf05300 */
[----:B------:R-:W-:Y:S05]  /*0820*/  @!P0 BRA `(.L_x_6) ;  /* 0x00000000001c8947 */ /* 0x000fea0003800000 */
[----:B01----:R-:W0:Y:S02]  /*0830*/  LDC.64 R2, c[0x0][0x5a0] ;  /* 0x00016800ff027b82 */ /* 0x003e240000000a00 */
[----:B0-----:R-:W2:Y:S02]  /*0840*/  LDG.E.64 R2, desc[UR54][R2.64] ;  /* 0x0000003602027981 */ /* 0x001ea4000c1e1b00 */
[----:B--2---:R-:W-:-:S04]  /*0850*/  ISETP.NE.U32.AND P0, PT, R2, RZ, PT ;  /* 0x000000ff0200720c */ /* 0x004fc80003f05070 */
[----:B------:R-:W-:-:S13]  /*0860*/  ISETP.NE.AND.EX P0, PT, R3, RZ, PT, P0 ;  /* 0x000000ff0300720c */ /* 0x000fda0003f05300 */
[----:B------:R-:W-:Y:S05]  /*0870*/  @!P0 BRA `(.L_x_6) ;  /* 0x0000000000088947 */ /* 0x000fea0003800000 */
[----:B------:R3:W5:Y:S01]  /*0880*/  LD.E R152, desc[UR54][R2.64] ;  /* 0x0000003602987980 */ /* 0x000762000c101900 */
[----:B------:R-:W-:Y:S05]  /*0890*/  BRA `(.L_x_7) ;  /* 0x0000000000247947 */ /* 0x000fea0003800000 */
.L_x_6:
[----:B------:R-:W-:Y:S02]  /*08a0*/  ULDC.64 UR6, c[0x0][0x590] ;  /* 0x0001640000067ab9 */ /* 0x000fe40000000a00 */
[----:B------:R-:W-:-:S04]  /*08b0*/  ISETP.NE.U32.AND P0, PT, RZ, UR6, PT ;  /* 0x00000006ff007c0c */ /* 0x000fc8000bf05070 */
[----:B------:R-:W-:-:S13]  /*08c0*/  ISETP.NE.AND.EX P0, PT, RZ, UR7, PT, P0 ;  /* 0x00000007ff007c0c */ /* 0x000fda000bf05300 */
[----:B------:R-:W-:Y:S05]  /*08d0*/  @!P0 BRA `(.L_x_8) ;  /* 0x00000000000c8947 */ /* 0x000fea0003800000 */
[----:B01----:R-:W0:Y:S02]  /*08e0*/  LDC.64 R2, c[0x0][0x590] ;  /* 0x00016400ff027b82 */ /* 0x003e240000000a00 */
[----:B0-----:R2:W5:Y:S01]  /*08f0*/  LDG.E R152, desc[UR54][R2.64] ;  /* 0x0000003602987981 */ /* 0x001562000c1e1900 */
[----:B------:R-:W-:Y:S05]  /*0900*/  BRA `(.L_x_7) ;  /* 0x0000000000087947 */ /* 0x000fea0003800000 */
.L_x_8:
[----:B------:R-:W-:Y:S02]  /*0910*/  ULDC UR6, c[0x0][0x584] ;  /* 0x0001610000067ab9 */ /* 0x000fe40000000800 */
[----:B------:R-:W-:-:S07]  /*0920*/  IMAD.U32 R152, RZ, RZ, UR6 ;  /* 0x00000006ff987e24 */ /* 0x000fce000f8e00ff */
.L_x_7:
[----:B0123--:R-:W0:Y:S01]  /*0930*/  LDC R2, c[0x0][0x65c] ;  /* 0x00019700ff027b82 */ /* 0x00fe220000000800 */
[----:B------:R-:W1:Y:S01]  /*0940*/  S2R R12, SR_CTAID.Y ;  /* 0x00000000000c7919 */ /* 0x000e620000002600 */
[----:B------:R-:W-:Y:S01]  /*0950*/  UISETP.NE.AND UP0, UPT, UR13, 0x2, UPT ;  /* 0x000000020d00788c */ /* 0x000fe2000bf05270 */
[----:B------:R-:W-:Y:S01]  /*0960*/  IMAD.MOV.U32 R5, RZ, RZ, RZ ;  /* 0x000000ffff057224 */ /* 0x000fe200078e00ff */
[----:B------:R-:W-:Y:S01]  /*0970*/  ULDC UR8, c[0x0][0x28c] ;  /* 0x0000a30000087ab9 */ /* 0x000fe20000000800 */
[----:B------:R-:W2:Y:S01]  /*0980*/  S2R R4, SR_CTAID.X ;  /* 0x0000000000047919 */ /* 0x000ea20000002500 */
[----:B------:R-:W-:Y:S01]  /*0990*/  UIADD3 UR8, UR8, 0x1f, URZ ;  /* 0x0000001f08087890 */ /* 0x000fe2000fffe03f */
[----:B------:R-:W-:Y:S01]  /*09a0*/  LOP3.LUT R23, R23, 0xfffffffd, RZ, 0xc0, !PT ;  /* 0xfffffffd17177812 */ /* 0x000fe200078ec0ff */
[----:B------:R-:W-:Y:S01]  /*09b0*/  UMOV UR52, URZ ;  /* 0x0000003f00347c82 */ /* 0x000fe20008000000 */
[----:B------:R-:W-:Y:S01]  /*09c0*/  PLOP3.LUT P0, PT, PT, PT, UP0, 0x80, 0x0 ;  /* 0x000000000000781c */ /* 0x000fe20003f0f008 */
[----:B------:R-:W-:Y:S01]  /*09d0*/  USHF.R.S32.HI UR9, URZ, 0x1f, UR8 ;  /* 0x0000001f3f097899 */ /* 0x000fe20008011408 */
[----:B------:R-:W-:Y:S01]  /*09e0*/  UMOV UR48, URZ ;  /* 0x0000003f00307c82 */ /* 0x000fe20008000000 */
[----:B------:R-:W-:-:S02]  /*09f0*/  ULDC.64 UR10, c[0x0][0x650] ;  /* 0x00019400000a7ab9 */ /* 0x000fc40000000a00 */
[----:B------:R-:W-:-:S04]  /*0a00*/  ULEA.HI UR9, UR9, UR8, URZ, 0x5 ;  /* 0x0000000809097291 */ /* 0x000fc8000f8f283f */
[----:B------:R-:W-:Y:S01]  /*0a10*/  USHF.R.S32.HI UR46, URZ, 0x5, UR9 ;  /* 0x000000053f2e7899 */ /* 0x000fe20008011409 */
[----:B0-----:R-:W-:-:S13]  /*0a20*/  ISETP.NE.AND P2, PT, R2, 0x1, PT ;  /* 0x000000010200780c */ /* 0x001fda0003f45270 */
[----:B------:R-:W2:Y:S01]  /*0a30*/  @P2 LDC R17, c[0x0][0x10] ;  /* 0x00000400ff112b82 */ /* 0x000ea20000000800 */
[----:B-1----:R-:W-:Y:S01]  /*0a40*/  @P2 IMAD.MOV.U32 R6, RZ, RZ, R12 ;  /* 0x000000ffff062224 */ /* 0x002fe200078e000c */
[----:B------:R-:W-:Y:S01]  /*0a50*/  @P2 LOP3.LUT R23, R23, 0x2, RZ, 0xfc, !PT ;  /* 0x0000000217172812 */ /* 0x000fe200078efcff */
[----:B------:R-:W-:-:S05]  /*0a60*/  @P2 IMAD.MOV.U32 R7, RZ, RZ, RZ ;  /* 0x000000ffff072224 */ /* 0x000fca00078e00ff */
[----:B------:R-:W0:Y:S01]  /*0a70*/  @!P2 LDC R3, c[0x0][0xc] ;  /* 0x00000300ff03ab82 */ /* 0x000e220000000800 */
[----:B------:R-:W-:Y:S01]  /*0a80*/  ULDC UR6, c[0x0][0xc] ;  /* 0x0000030000067ab9 */ /* 0x000fe20000000800 */
[----:B------:R-:W-:Y:S01]  /*0a90*/  ULDC UR7, c[0x0][0x10] ;  /* 0x0000040000077ab9 */ /* 0x000fe20000000800 */
[----:B------:R-:W-:Y:S01]  /*0aa0*/  ULDC UR8, c[0x0][0x14] ;  /* 0x0000050000087ab9 */ /* 0x000fe20000000800 */
[----:B------:R-:W-:-:S04]  /*0ab0*/  UIMAD.WIDE.U32 UR6, UR6, UR7, URZ ;  /* 0x00000007060672a5 */ /* 0x000fc8000f8e003f */
[----:B------:R-:W-:Y:S02]  /*0ac0*/  UIMAD.WIDE.U32 UR50, UR6, UR8, URZ ;  /* 0x00000008063272a5 */ /* 0x000fe4000f8e003f */
[----:B------:R-:W-:-:S04]  /*0ad0*/  UIMAD UR45, UR7, UR8, URZ ;  /* 0x00000008072d72a4 */ /* 0x000fc8000f8e023f */
[----:B------:R-:W-:Y:S01]  /*0ae0*/  UIADD3 UR45, UR51, UR45, URZ ;  /* 0x0000002d332d7290 */ /* 0x000fe2000fffe03f */
[----:B--2---:R-:W-:-:S04]  /*0af0*/  @P2 IMAD.WIDE.U32 R16, R4, R17, R6 ;  /* 0x0000001104102225 */ /* 0x004fc800078e0006 */
[----:B0-----:R-:W-:-:S04]  /*0b00*/  @!P2 IMAD.WIDE.U32 R6, R3, R12, R4 ;  /* 0x0000000c0306a225 */ /* 0x001fc800078e0004 */
[----:B------:R-:W-:Y:S02]  /*0b10*/  @P2 IMAD.MOV.U32 R3, RZ, RZ, RZ ;  /* 0x000000ffff032224 */ /* 0x000fe400078e00ff */
[----:B------:R-:W-:Y:S02]  /*0b20*/  @!P2 IMAD.MOV.U32 R16, RZ, RZ, R6 ;  /* 0x000000ffff10a224 */ /* 0x000fe400078e0006 */
[----:B------:R-:W-:Y:S02]  /*0b30*/  @P2 IMAD.IADD R17, R17, 0x1, R3 ;  /* 0x0000000111112824 */ /* 0x000fe400078e0203 */
[----:B------:R-:W-:Y:S01]  /*0b40*/  @!P2 IMAD.MOV.U32 R17, RZ, RZ, R7 ;  /* 0x000000ffff11a224 */ /* 0x000fe200078e0007 */
[----:B------:R-:W-:Y:S06]  /*0b50*/  @P0 BRA `(.L_x_9) ;  /* 0x0000000000200947 */ /* 0x000fec0003800000 */
[----:B------:R-:W-:Y:S01]  /*0b60*/  UISETP.GE.U32.AND UP0, UPT, UR46, 0x5, UPT ;  /* 0x000000052e00788c */ /* 0x000fe2000bf06070 */
[----:B------:R-:W-:Y:S01]  /*0b70*/  IADD3 R16, P0, R16, UR50, RZ ;  /* 0x0000003210107c10 */ /* 0x000fe2000ff1e0ff */
[----:B------:R-:W-:Y:S01]  /*0b80*/  UIMAD.WIDE.U32 UR6, UR46, -0x33333333, URZ ;  /* 0xcccccccd2e0678a5 */ /* 0x000fe2000f8e003f */
[----:B------:R-:W-:Y:S02]  /*0b90*/  UMOV UR48, URZ ;  /* 0x0000003f00307c82 */ /* 0x000fe40008000000 */
[----:B------:R-:W-:Y:S01]  /*0ba0*/  IADD3.X R17, R17, UR45, RZ, P0, !PT ;  /* 0x0000002d11117c10 */ /* 0x000fe200087fe4ff */
[----:B------:R-:W-:-:S04]  /*0bb0*/  USHF.R.U32.HI UR6, URZ, 0x2, UR7 ;  /* 0x000000023f067899 */ /* 0x000fc80008011607 */
[----:B------:R-:W-:Y:S02]  /*0bc0*/  UIMAD UR52, UR6, -0x5, UR46 ;  /* 0xfffffffb063478a4 */ /* 0x000fe4000f8e022e */
[----:B------:R-:W-:-:S12]  /*0bd0*/  @UP0 ULOP3.LUT UR48, UR6, 0x1, URZ, 0xc0, !UPT ;  /* 0x0000000106300892 */ /* 0x000fd8000f8ec03f */
.L_x_9:
[----:B------:R-:W-:Y:S01]  /*0be0*/  ISETP.GE.U32.AND P0, PT, R16, UR10, PT ;  /* 0x0000000a10007c0c */ /* 0x000fe2000bf06070 */
[----:B------:R-:W-:Y:S01]  /*0bf0*/  IMAD.MOV.U32 R22, RZ, RZ, -0x1 ;  /* 0xffffffffff167424 */ /* 0x000fe200078e00ff */
[----:B------:R-:W-:Y:S01]  /*0c00*/  PRMT R3, RZ, 0x7610, R3 ;  /* 0x00007610ff037816 */ /* 0x000fe20000000003 */
[----:B------:R-:W-:Y:S01]  /*0c10*/  IMAD.MOV.U32 R18, RZ, RZ, -0x1 ;  /* 0xffffffffff127424 */ /* 0x000fe200078e00ff */
[----:B------:R-:W-:Y:S01]  /*0c20*/  ISETP.GE.U32.AND.EX P0, PT, R17, UR11, PT, P0 ;  /* 0x0000000b11007c0c */ /* 0x000fe2000bf06100 */
[----:B------:R-:W-:-:S12]  /*0c30*/  IMAD.MOV.U32 R19, RZ, RZ, -0x1 ;  /* 0xffffffffff137424 */ /* 0x000fd800078e00ff */
[----:B------:R-:W-:Y:S05]  /*0c40*/  @P0 BRA `(.L_x_10) ;  /* 0x0000000400580947 */ /* 0x000fea0003800000 */
[----:B------:R-:W0:Y:S01]  /*0c50*/  LDC.64 R14, c[0x0][0x628] ;  /* 0x00018a00ff0e7b82 */ /* 0x000e220000000a00 */
[----:B------:R-:W-:Y:S02]  /*0c60*/  IMAD.MOV.U32 R6, RZ, RZ, R16 ;  /* 0x000000ffff067224 */ /* 0x000fe400078e0010 */
[----:B------:R-:W-:-:S05]  /*0c70*/  IMAD.MOV.U32 R7, RZ, RZ, R17 ;  /* 0x000000ffff077224 */ /* 0x000fca00078e0011 */
[----:B------:R-:W1:Y:S08]  /*0c80*/  LDC R18, c[0x0][0x630] ;  /* 0x00018c00ff127b82 */ /* 0x000e700000000800 */
[----:B------:R-:W2:Y:S01]  /*0c90*/  LDC.64 R20, c[0x0][0x620] ;  /* 0x00018800ff147b82 */ /* 0x000ea20000000a00 */
[----:B0-----:R-:W-:-:S04]  /*0ca0*/  ISETP.NE.U32.AND P0, PT, R14, RZ, PT ;  /* 0x000000ff0e00720c */ /* 0x001fc80003f05070 */
[----:B------:R-:W-:-:S13]  /*0cb0*/  ISETP.NE.AND.EX P0, PT, R15, RZ, PT, P0 ;  /* 0x000000ff0f00720c */ /* 0x000fda0003f05300 */
[----:B-12---:R-:W-:Y:S05]  /*0cc0*/  @!P0 BRA `(.L_x_11) ;  /* 0x0000000000288947 */ /* 0x006fea0003800000 */
[----:B------:R-:W0:Y:S02]  /*0cd0*/  LDC R3, c[0x0][0x634] ;  /* 0x00018d00ff037b82 */ /* 0x000e240000000800 */
[----:B0-----:R-:W-:-:S05]  /*0ce0*/  IADD3 R3, P0, R16, R3, RZ ;  /* 0x0000000310037210 */ /* 0x001fca0007f1e0ff */
[----:B------:R-:W-:-:S04]  /*0cf0*/  IMAD.X R13, RZ, RZ, R17, P0 ;  /* 0x000000ffff0d7224 */ /* 0x000fc800000e0611 */
[----:B------:R-:W-:-:S04]  /*0d00*/  IMAD.WIDE.U32 R6, R13, R14, RZ ;  /* 0x0000000e0d067225 */ /* 0x000fc800078e00ff */
[----:B------:R-:W-:-:S04]  /*0d10*/  IMAD.WIDE.U32 R8, P0, R3, R15, R6 ;  /* 0x0000000f03087225 */ /* 0x000fc80007800006 */
[----:B------:R-:W-:-:S04]  /*0d20*/  IMAD.WIDE.U32 R6, R3, R14, RZ ;  /* 0x0000000e03067225 */ /* 0x000fc800078e00ff */
[----:B------:R-:W-:Y:S01]  /*0d30*/  IMAD.X R11, RZ, RZ, RZ, P0 ;  /* 0x000000ffff0b7224 */ /* 0x000fe200000e06ff */
[----:B------:R-:W-:Y:S01]  /*0d40*/  IADD3 RZ, P0, R7, R8, RZ ;  /* 0x0000000807ff7210 */ /* 0x000fe20007f1e0ff */
[----:B------:R-:W-:-:S04]  /*0d50*/  IMAD.MOV.U32 R10, RZ, RZ, R9 ;  /* 0x000000ffff0a7224 */ /* 0x000fc800078e0009 */
[----:B------:R-:W-:-:S08]  /*0d60*/  IMAD.WIDE.U32.X R6, R13, R15, R10, P0 ;  /* 0x0000000f0d067225 */ /* 0x000fd000000e040a */
.L_x_11:
[-CC-:B------:R-:W-:Y:S01]  /*0d70*/  SHF.R.U64 R29, R6, R18.reuse, R7.reuse ;  /* 0x00000012061d7219 */ /* 0x180fe20000001207 */
[----:B------:R-:W0:Y:S01]  /*0d80*/  LDC R10, c[0x0][0x618] ;  /* 0x00018600ff0a7b82 */ /* 0x000e220000000800 */
[----:B------:R-:W-:Y:S01]  /*0d90*/  SHF.R.U32.HI R5, RZ, R18, R7 ;  /* 0x00000012ff057219 */ /* 0x000fe20000011607 */
[----:B------:R-:W-:Y:S01]  /*0da0*/  ULDC UR6, c[0x0][0x150] ;  /* 0x0000540000067ab9 */ /* 0x000fe20000000800 */
[----:B------:R-:W-:Y:S02]  /*0db0*/  IADD3 R9, P0, RZ, -R29, RZ ;  /* 0x8000001dff097210 */ /* 0x000fe40007f1e0ff */
[----:B------:R-:W-:-:S03]  /*0dc0*/  I2FP.F32.U32 R3, R4 ;  /* 0x0000000400037245 */ /* 0x000fc60000201000 */
[----:B------:R-:W1:Y:S01]  /*0dd0*/  LDC.64 R26, c[0x0][0x640] ;  /* 0x00019000ff1a7b82 */ /* 0x000e620000000a00 */
[----:B------:R-:W-:Y:S02]  /*0de0*/  IMAD.X R11, RZ, RZ, ~R5, P0 ;  /* 0x000000ffff0b7224 */ /* 0x000fe400000e0e05 */
[----:B------:R-:W-:Y:S01]  /*0df0*/  FMUL R3, R3, UR6 ;  /* 0x0000000603037c20 */ /* 0x000fe20008400000 */
[----:B------:R-:W-:Y:S01]  /*0e00*/  IMAD.WIDE.U32 R6, R9, R20, R16 ;  /* 0x0000001409067225 */ /* 0x000fe200078e0010 */
[----:B------:R-:W-:-:S03]  /*0e10*/  ULDC UR6, c[0x0][0x154] ;  /* 0x0000550000067ab9 */ /* 0x000fc60000000800 */
[----:B------:R-:W-:Y:S01]  /*0e20*/  IMAD R8, R11, R20, RZ ;  /* 0x000000140b087224 */ /* 0x000fe200078e02ff */
[----:B------:R-:W2:Y:S01]  /*0e30*/  LDC R5, c[0x0][0x144] ;  /* 0x00005100ff057b82 */ /* 0x000ea20000000800 */
[----:B------:R-:W3:Y:S02]  /*0e40*/  F2I.U32.TRUNC.NTZ R3, R3 ;  /* 0x0000000300037305 */ /* 0x000ee4000020f000 */
[----:B------:R-:W-:-:S04]  /*0e50*/  IMAD R9, R9, R21, R8 ;  /* 0x0000001509097224 */ /* 0x000fc800078e0208 */
[----:B------:R-:W-:Y:S01]  /*0e60*/  IMAD.IADD R7, R7, 0x1, R9 ;  /* 0x0000000107077824 */ /* 0x000fe200078e0209 */
[----:B------:R-:W4:Y:S01]  /*0e70*/  LDC R18, c[0x0][0x608] ;  /* 0x00018200ff127b82 */ /* 0x000f220000000800 */
[----:B------:R-:W-:-:S03]  /*0e80*/  IMAD.MOV.U32 R9, RZ, RZ, -0x1 ;  /* 0xffffffffff097424 */ /* 0x000fc600078e00ff */
[----:B0-----:R-:W-:Y:S02]  /*0e90*/  SHF.R.U64 R14, R6, R10, R7 ;  /* 0x0000000a060e7219 */ /* 0x001fe40000001207 */
[----:B------:R-:W-:Y:S02]  /*0ea0*/  I2FP.F32.U32 R6, R12 ;  /* 0x0000000c00067245 */ /* 0x000fe40000201000 */
[----:B------:R-:W0:Y:S01]  /*0eb0*/  LDC R20, c[0x0][0x658] ;  /* 0x00019600ff147b82 */ /* 0x000e220000000800 */
[----:B-1----:R-:W-:Y:S01]  /*0ec0*/  ISETP.NE.U32.AND P0, PT, R26, RZ, PT ;  /* 0x000000ff1a00720c */ /* 0x002fe20003f05070 */
[----:B---3--:R-:W-:Y:S02]  /*0ed0*/  IMAD.MOV R8, RZ, RZ, -R3 ;  /* 0x000000ffff087224 */ /* 0x008fe400078e0a03 */
[----:B------:R-:W-:Y:S01]  /*0ee0*/  FMUL R6, R6, UR6 ;  /* 0x0000000606067c20 */ /* 0x000fe20008400000 */
[----:B------:R-:W-:Y:S02]  /*0ef0*/  SHF.R.U32.HI R7, RZ, R10, R7 ;  /* 0x0000000aff077219 */ /* 0x000fe40000011607 */
[----:B------:R-:W-:Y:S01]  /*0f00*/  ISETP.NE.AND.EX P0, PT, R27, RZ, PT, P0 ;  /* 0x000000ff1b00720c */ /* 0x000fe20003f05300 */
[----:B------:R1:W3:Y:S01]  /*0f10*/  F2I.U32.TRUNC.NTZ R13, R6 ;  /* 0x00000006000d7305 */ /* 0x0002e2000020f000 */
[----:B------:R-:W1:Y:S01]  /*0f20*/  LDC R15, c[0x0][0x148] ;  /* 0x00005200ff0f7b82 */ /* 0x000e620000000800 */
[----:B--2---:R-:W-:-:S07]  /*0f30*/  IMAD R3, R5, R8, R4 ;  /* 0x0000000805037224 */ /* 0x004fce00078e0204 */
[----:B------:R-:W2:Y:S01]  /*0f40*/  LDC R21, c[0x0][0x600] ;  /* 0x00018000ff157b82 */ /* 0x000ea20000000800 */
[-CC-:B----4-:R-:W-:Y:S02]  /*0f50*/  SHF.R.U64 R30, R14, R18.reuse, R7.reuse ;  /* 0x000000120e1e7219 */ /* 0x190fe40000001207 */
[----:B------:R-:W-:Y:S01]  /*0f60*/  SHF.R.U32.HI R5, RZ, R18, R7 ;  /* 0x00000012ff057219 */ /* 0x000fe20000011607 */
[----:B------:R-:W-:-:S04]  /*0f70*/  IMAD.MOV.U32 R7, RZ, RZ, 0x1 ;  /* 0x00000001ff077424 */ /* 0x000fc800078e00ff */
[----:B------:R-:W4:Y:S01]  /*0f80*/  LDC R22, c[0x0][0x648] ;  /* 0x00019200ff167b82 */ /* 0x000f220000000800 */
[-C--:B0-----:R-:W-:Y:S02]  /*0f90*/  SHF.L.U32 R4, R9, R20.reuse, RZ ;  /* 0x0000001409047219 */ /* 0x081fe400000006ff */
[--C-:B------:R-:W-:Y:S02]  /*0fa0*/  SHF.R.U64 R18, R30, R20, R5.reuse ;  /* 0x000000141e127219 */ /* 0x100fe40000001205 */
[----:B------:R-:W-:Y:S02]  /*0fb0*/  LOP3.LUT R11, RZ, R4, RZ, 0x33, !PT ;  /* 0x00000004ff0b7212 */ /* 0x000fe400078e33ff */
[-C--:B------:R-:W-:Y:S01]  /*0fc0*/  SHF.R.U32.HI R5, RZ, R20.reuse, R5 ;  /* 0x00000014ff057219 */ /* 0x080fe20000011605 */
[----:B------:R-:W0:Y:S01]  /*0fd0*/  LDC R25, c[0x0][0x638] ;  /* 0x00018e00ff197b82 */ /* 0x000e220000000800 */
[----:B------:R-:W-:Y:S01]  /*0fe0*/  SHF.L.U32 R10, R7, R20, RZ ;  /* 0x00000014070a7219 */ /* 0x000fe200000006ff */
[----:B------:R-:W-:-:S06]  /*0ff0*/  IMAD.MOV.U32 R4, RZ, RZ, R18 ;  /* 0x000000ffff047224 */ /* 0x000fcc00078e0012 */
[----:B------:R-:W0:Y:S01]  /*1000*/  LDC R28, c[0x0][0x610] ;  /* 0x00018400ff1c7b82 */ /* 0x000e220000000800 */
[----:B-1-3--:R-:W-:Y:S05]  /*1010*/  @!P0 BRA `(.L_x_12) ;  /* 0x0000000000288947 */ /* 0x00afea0003800000 */
[----:B------:R-:W1:Y:S02]  /*1020*/  LDC R9, c[0x0][0x64c] ;  /* 0x00019300ff097b82 */ /* 0x000e640000000800 */
[----:B-1----:R-:W-:-:S05]  /*1030*/  IADD3 R9, P0, R18, R9, RZ ;  /* 0x0000000912097210 */ /* 0x002fca0007f1e0ff */
        /* <DEDUP_REMOVED lines=8> */
.L_x_12:
[----:B----4-:R-:W-:Y:S01]  /*10c0*/  SHF.R.U64 R4, R4, R22, R5 ;  /* 0x0000001604047219 */ /* 0x010fe20000001205 */
[----:B--2---:R-:W-:Y:S01]  /*10d0*/  VIADD R5, R21, 0xffffffff ;  /* 0xffffffff15057836 */ /* 0x004fe20000000000 */
[----:B------:R-:W-:Y:S01]  /*10e0*/  LOP3.LUT R11, R30, R11, RZ, 0xc0, !PT ;  /* 0x0000000b1e0b7212 */ /* 0x000fe200078ec0ff */
[----:B------:R-:W-:Y:S02]  /*10f0*/  IMAD.MOV R13, RZ, RZ, -R13 ;  /* 0x000000ffff0d7224 */ /* 0x000fe400078e0a0d */
[----:B------:R-:W-:Y:S01]  /*1100*/  IMAD.MOV R6, RZ, RZ, -R4 ;  /* 0x000000ffff067224 */ /* 0x000fe200078e0a04 */
[----:B------:R-:W-:Y:S01]  /*1110*/  LOP3.LUT R5, R14, R5, RZ, 0xc0, !PT ;  /* 0x000000050e057212 */ /* 0x000fe200078ec0ff */
[----:B------:R-:W-:Y:S02]  /*1120*/  IMAD R10, R10, R4, R11 ;  /* 0x000000040a0a7224 */ /* 0x000fe400078e020b */
[----:B------:R-:W-:Y:S02]  /*1130*/  @P2 IMAD R3, R15, R13, R12 ;  /* 0x0000000d0f032224 */ /* 0x000fe400078e020c */
[----:B0-----:R-:W-:-:S02]  /*1140*/  IMAD R4, R6, R25, R18 ;  /* 0x0000001906047224 */ /* 0x001fc400078e0212 */
[----:B------:R-:W-:Y:S02]  /*1150*/  IMAD R22, R10, R28, R3 ;  /* 0x0000001c0a167224 */ /* 0x000fe400078e0203 */
[----:B------:R-:W-:Y:S02]  /*1160*/  IMAD R5, R4, R21, R5 ;  /* 0x0000001504057224 */ /* 0x000fe400078e0205 */
[----:B------:R-:W-:Y:S02]  /*1170*/  IMAD.MOV.U32 R3, RZ, RZ, 0x1 ;  /* 0x00000001ff037424 */ /* 0x000fe400078e00ff */
[----:B------:R-:W-:Y:S01]  /*1180*/  IMAD.MOV.U32 R19, RZ, RZ, R29 ;  /* 0x000000ffff137224 */ /* 0x000fe200078e001d */
[----:B------:R-:W-:Y:S02]  /*1190*/  SEL R18, R5, R22, !P2 ;  /* 0x0000001605127207 */ /* 0x000fe40005000000 */
[----:B------:R-:W-:-:S07]  /*11a0*/  SEL R22, R22, R5, !P2 ;  /* 0x0000000516167207 */ /* 0x000fce0005000000 */
.L_x_10:
[----:B------:R-:W-:Y:S05]  /*11b0*/  @!P1 BRA `(.L_x_13) ;  /* 0x0000009800f49947 */ /* 0x000fea0003800000 */
[----:B------:R-:W-:-:S06]  /*11c0*/  UISETP.GT.U32.AND UP0, UPT, UR12, 0x1, UPT ;  /* 0x000000010c00788c */ /* 0x000fcc000bf04070 */
[----:B------:R-:W-:-:S13]  /*11d0*/  PLOP3.LUT P0, PT, PT, PT, UP0, 0x80, 0x0 ;  /* 0x000000000000781c */ /* 0x000fda0003f0f008 */
[----:B------:R-:W-:Y:S05]  /*11e0*/  @P0 EXIT ;  /* 0x000000000000094d */ /* 0x000fea0003800000 */
.L_x_14:
[----:B------:R-:W-:-:S08]  /*11f0*/  NOP ;  /* 0x0000000000007918 */ /* 0x000fd00000000000 */
[----:B------:R-:W0:Y:S02]  /*1200*/  USETMAXREG.TRY_ALLOC.CTAPOOL UP0, 0xe8 ;  /* 0x000000e8000079c8 */ /* 0x000e240008000600 */
[----:B0-----:R-:W-:-:S13]  /*1210*/  PLOP3.LUT P0, PT, PT, PT, UP0, 0x80, 0x0 ;  /* 0x000000000000781c */ /* 0x001fda0003f0f008 */
[----:B------:R-:W-:Y:S05]  /*1220*/  @!P0 BRA `(.L_x_14) ;  /* 0xfffffffc00f08947 */ /* 0x000fea000383ffff */
[----:B------:R-:W-:-:S13]  /*1230*/  LOP3.LUT P0, RZ, R3, 0xff, RZ, 0xc0, !PT ;  /* 0x000000ff03ff7812 */ /* 0x000fda000780c0ff */
[----:B------:R-:W-:Y:S05]  /*1240*/  @!P0 EXIT ;  /* 0x000000000000894d */ /* 0x000fea0003800000 */
[----:B------:R-:W-:Y:S01]  /*1250*/  SHF.R.S32.HI R3, RZ, 0x1f, R24 ;  /* 0x0000001fff037819 */ /* 0x000fe20000011418 */
[----:B------:R-:W0:Y:S01]  /*1260*/  S2UR UR4, SR_CgaCtaId ;  /* 0x00000000000479c3 */ /* 0x000e220000008800 */
[----:B------:R-:W-:Y:S01]  /*1270*/  UIADD3 UR5, UR5, -0x1, URZ ;  /* 0xffffffff05057890 */ /* 0x000fe2000fffe03f */
[----:B------:R-:W-:Y:S01]  /*1280*/  LOP3.LUT R23, R23, 0xfffffffe, RZ, 0xc0, !PT ;  /* 0xfffffffe17177812 */ /* 0x000fe200078ec0ff */
[----:B------:R-:W-:Y:S01]  /*1290*/  UMOV UR39, 0x400 ;  /* 0x0000040000277882 */ /* 0x000fe20000000000 */
[CC--:B------:R-:W-:Y:S01]  /*12a0*/  LEA.HI R0, R3.reuse, R24.reuse, RZ, 0x2 ;  /* 0x0000001803007211 */ /* 0x0c0fe200078f10ff */
[----:B------:R-:W-:Y:S01]  /*12b0*/  USHF.L.U32 UR47, UR5, 0x3, URZ ;  /* 0x00000003052f7899 */ /* 0x000fe2000800063f */
[----:B------:R-:W-:Y:S01]  /*12c0*/  LEA.HI R3, R3, R24, RZ, 0x5 ;  /* 0x0000001803037211 */ /* 0x000fe200078f28ff */
[----:B------:R-:W-:Y:S01]  /*12d0*/  UISETP.NE.AND UP0, UPT, UR5, URZ, UPT ;  /* 0x0000003f0500728c */ /* 0x000fe2000bf05270 */
[--C-:B------:R-:W-:Y:S01]  /*12e0*/  SHF.R.S32.HI R154, RZ, 0x2, R0.reuse ;  /* 0x00000002ff9a7819 */ /* 0x100fe20000011400 */
[----:B------:R-:W-:Y:S01]  /*12f0*/  ULOP3.LUT UR44, UR47, 0x8, URZ, 0xc0, !UPT ;  /* 0x000000082f2c7892 */ /* 0x000fe2000f8ec03f */
[----:B------:R-:W-:Y:S01]  /*1300*/  SHF.R.S32.HI R5, RZ, 0x1f, R0 ;  /* 0x0000001fff057819 */ /* 0x000fe20000011400 */
[----:B------:R-:W-:Y:S01]  /*1310*/  ULOP3.LUT UR36, UR49, 0x1, URZ, 0xfc, !UPT ;  /* 0x0000000131247892 */ /* 0x000fe2000f8efc3f */
[----:B------:R-:W-:Y:S01]  /*1320*/  LOP3.LUT R7, R0, 0xfffffffc, RZ, 0xc0, !PT ;  /* 0xfffffffc00077812 */ /* 0x000fe200078ec0ff */
[----:B------:R-:W-:Y:S01]  /*1330*/  UIADD3 UR37, UR46, -0x1, URZ ;  /* 0xffffffff2e257890 */ /* 0x000fe2000fffe03f */
[----:B------:R-:W-:Y:S01]  /*1340*/  LEA.HI R5, R5, R154, RZ, 0x3 ;  /* 0x0000009a05057211 */ /* 0x000fe200078f18ff */
[----:B------:R-:W-:-:S02]  /*1350*/  USHF.L.U32 UR38, UR46, 0x1, URZ ;  /* 0x000000012e267899 */ /* 0x000fc4000800063f */
[----:B------:R-:W-:Y:S01]  /*1360*/  IMAD.IADD R164, R24, 0x1, -R7 ;  /* 0x0000000118a47824 */ /* 0x000fe200078e0a07 */
[----:B------:R-:W-:Y:S01]  /*1370*/  LOP3.LUT R5, R5, 0xfffffff8, RZ, 0xc0, !PT ;  /* 0xfffffff805057812 */ /* 0x000fe200078ec0ff */
[----:B------:R-:W-:Y:S01]  /*1380*/  ULOP3.LUT UR41, UR47, 0x8, URZ, 0xc, !UPT ;  /* 0x000000082f297892 */ /* 0x000fe2000f8e0c3f */
[----:B------:R-:W-:Y:S01]  /*1390*/  SHF.R.S32.HI R7, RZ, 0x5, R3 ;  /* 0x00000005ff077819 */ /* 0x000fe20000011403 */
[----:B------:R-:W-:Y:S02]  /*13a0*/  USEL UR42, URZ, 0x1, UP0 ;  /* 0x000000013f2a7887 */ /* 0x000fe40008000000 */
[----:B------:R-:W-:Y:S01]  /*13b0*/  IMAD.IADD R154, R154, 0x1, -R5 ;  /* 0x000000019a9a7824 */ /* 0x000fe200078e0a05 */
[----:B0-----:R-:W-:Y:S01]  /*13c0*/  ULEA UR39, UR4, UR39, 0x18 ;  /* 0x0000002704277291 */ /* 0x001fe2000f8ec03f */
[C---:B------:R-:W-:Y:S01]  /*13d0*/  IMAD R0, R7.reuse, 0x40, R164 ;  /* 0x0000004007007824 */ /* 0x040fe200078e02a4 */
[----:B------:R-:W-:Y:S01]  /*13e0*/  ULOP3.LUT UR44, UR44, 0x18, URZ, 0x3c, !UPT ;  /* 0x000000182c2c7892 */ /* 0x000fe2000f8e3c3f */
[--C-:B------:R-:W-:Y:S01]  /*13f0*/  IMAD R166, R7, -0x10, -R154.reuse ;  /* 0xfffffff007a67824 */ /* 0x100fe200078e0a9a */
[--C-:B------:R-:W-:Y:S01]  /*1400*/  SHF.R.S32.HI R5, RZ, 0x1f, R154.reuse ;  /* 0x0000001fff057819 */ /* 0x100fe2000001149a */
[----:B------:R-:W-:Y:S01]  /*1410*/  ULDC UR4, c[0x0][0x284] ;  /* 0x0000a10000047ab9 */ /* 0x000fe20000000800 */
[----:B------:R-:W-:Y:S01]  /*1420*/  SHF.R.S32.HI R155, RZ, 0x1f, R154 ;  /* 0x0000001fff9b7819 */ /* 0x000fe2000001149a */
[----:B------:R-:W-:Y:S01]  /*1430*/  UIADD3 UR40, UR39, 0x60, URZ ;  /* 0x0000006027287890 */ /* 0x000fe2000fffe03f */
[----:B------:R-:W-:Y:S01]  /*1440*/  LEA.HI R5, R5, R154, RZ, 0x2 ;  /* 0x0000009a05057211 */ /* 0x000fe200078f10ff */
[----:B------:R-:W-:-:S02]  /*1450*/  VIADD R166, R166, UR4 ;  /* 0x00000004a6a67c36 */ /* 0x000fc40008000000 */
[----:B------:R-:W-:Y:S01]  /*1460*/  UIADD3 UR43, UR47, UR40, URZ ;  /* 0x000000282f2b7290 */ /* 0x000fe2000fffe03f */
[C---:B------:R-:W-:Y:S02]  /*1470*/  LOP3.LUT R3, R5.reuse, 0xfffffffc, RZ, 0xc0, !PT ;  /* 0xfffffffc05037812 */ /* 0x040fe400078ec0ff */
[C---:B------:R-:W-:Y:S02]  /*1480*/  LOP3.LUT P0, RZ, R5.reuse, 0x4, RZ, 0xc0, !PT ;  /* 0x0000000405ff7812 */ /* 0x040fe4000780c0ff */
[----:B------:R-:W-:Y:S01]  /*1490*/  LOP3.LUT R165, R5, 0x4, RZ, 0xc0, !PT ;  /* 0x0000000405a57812 */ /* 0x000fe200078ec0ff */
[----:B------:R-:W-:Y:S02]  /*14a0*/  IMAD.IADD R3, R154, 0x1, -R3 ;  /* 0x000000019a037824 */ /* 0x000fe400078e0a03 */
[----:B------:R-:W-:-:S04]  /*14b0*/  IMAD.WIDE R154, R7, 0x10, R154 ;  /* 0x00000010079a7825 */ /* 0x000fc800078e029a */
[----:B------:R-:W-:-:S04]  /*14c0*/  IMAD.U32 R0, R0, 0x8, R3 ;  /* 0x0000000800007824 */ /* 0x000fc800078e0003 */
[----:B------:R-:W-:Y:S01]  /*14d0*/  @P0 LOP3.LUT R23, R23, 0x1, RZ, 0xfc, !PT ;  /* 0x0000000117170812 */ /* 0x000fe200078efcff */
[----:B------:R-:W-:-:S07]  /*14e0*/  IMAD.IADD R165, R165, 0x1, R0 ;  /* 0x00000001a5a57824 */ /* 0x000fce00078e0200 */
.L_x_301:
[----:B------:R-:W-:Y:S02]  /*14f0*/  IMAD.U32 R0, RZ, RZ, UR42 ;  /* 0x0000002aff007e24 */ /* 0x000fe4000f8e00ff */
[----:B------:R-:W-:-:S03]  /*1500*/  IMAD.U32 R167, RZ, RZ, UR40 ;  /* 0x00000028ffa77e24 */ /* 0x000fc6000f8e00ff */
[----:B------:R-:W-:-:S04]  /*1510*/  SHF.L.U32 R0, R0, 0x1f, RZ ;  /* 0x0000001f00007819 */ /* 0x000fc800000006ff */
[----:B------:R-:W0:Y:S02]  /*1520*/  SYNCS.PHASECHK.TRANS64.TRYWAIT P0, [R167+UR47], R0 ;  /* 0x00000000a70075a7 */ /* 0x000e24000800016f */
[----:B01234-:R-:W-:Y:S05]  /*1530*/  @!P0 BRA `(.L_x_15) ;  /* 0x000000ac00708947 */ /* 0x01ffea0003800000 */
.L_x_326:
[----:B------:R-:W-:-:S04]  /*1540*/  UIADD3 UR4, UR39, 0x800, URZ ;  /* 0x0000080027047890 */ /* 0x000fc8000fffe03f */
[----:B------:R-:W-:-:S06]  /*1550*/  ULOP3.LUT UP0, URZ, UR4, 0x9f, URZ, 0xc0, !UPT ;  /* 0x0000009f043f7892 */ /* 0x000fcc000f80c03f */
[----:B------:R-:W-:-:S13]  /*1560*/  PLOP3.LUT P0, PT, PT, PT, UP0, 0x80, 0x0 ;  /* 0x000000000000781c */ /* 0x000fda0003f0f008 */
[----:B------:R-:W-:Y:S05]  /*1570*/  @!P0 BRA `(.L_x_16) ;  /* 0x0000000000408947 */ /* 0x000fea0003800000 */
[----:B0-----:R-:W-:Y:S01]  /*1580*/  MOV R0, 0x0 ;  /* 0x0000000000007802 */ /* 0x001fe20000000f00 */
[----:B------:R-:W-:Y:S01]  /*1590*/  ULDC.64 UR4, c[0x4][0x70] ;  /* 0x01001c0000047ab9 */ /* 0x000fe20000000a00 */
[----:B------:R-:W-:Y:S01]  /*15a0*/  ULDC.64 UR6, c[0x4][0x8] ;  /* 0x0100020000067ab9 */ /* 0x000fe20000000a00 */
[----:B------:R-:W-:Y:S01]  /*15b0*/  IMAD.U32 R4, RZ, RZ, UR4 ;  /* 0x00000004ff047e24 */ /* 0x000fe2000f8e00ff */
[----:B------:R0:W1:Y:S01]  /*15c0*/  LDC.64 R14, c[0x4][R0] ;  /* 0x01000000000e7b82 */ /* 0x0000620000000a00 */
[----:B------:R-:W-:Y:S01]  /*15d0*/  IMAD.U32 R5, RZ, RZ, UR5 ;  /* 0x00000005ff057e24 */ /* 0x000fe2000f8e00ff */
[----:B------:R-:W-:Y:S01]  /*15e0*/  ULDC.64 UR4, c[0x4][0x78] ;  /* 0x01001e0000047ab9 */ /* 0x000fe20000000a00 */
[----:B------:R-:W-:Y:S02]  /*15f0*/  IMAD.U32 R10, RZ, RZ, UR6 ;  /* 0x00000006ff0a7e24 */ /* 0x000fe4000f8e00ff */
[----:B------:R-:W-:Y:S02]  /*1600*/  IMAD.U32 R6, RZ, RZ, UR4 ;  /* 0x00000004ff067e24 */ /* 0x000fe4000f8e00ff */
[----:B------:R-:W-:-:S02]  /*1610*/  IMAD.U32 R7, RZ, RZ, UR5 ;  /* 0x00000005ff077e24 */ /* 0x000fc4000f8e00ff */
[----:B------:R-:W-:Y:S02]  /*1620*/  IMAD.U32 R11, RZ, RZ, UR7 ;  /* 0x00000007ff0b7e24 */ /* 0x000fe4000f8e00ff */
[----:B------:R-:W-:Y:S02]  /*1630*/  IMAD.MOV.U32 R8, RZ, RZ, 0x70 ;  /* 0x00000070ff087424 */ /* 0x000fe400078e00ff */
[----:B------:R-:W-:Y:S02]  /*1640*/  IMAD.MOV.U32 R12, RZ, RZ, 0x1 ;  /* 0x00000001ff0c7424 */ /* 0x000fe400078e00ff */
[----:B0-----:R-:W-:-:S07]  /*1650*/  IMAD.MOV.U32 R13, RZ, RZ, RZ ;  /* 0x000000ffff0d7224 */ /* 0x001fce00078e00ff */
[----:B------:R-:W-:-:S07]  /*1660*/  LEPC R20, `(.L_x_16) ;  /* 0x000000001014794e */ /* 0x000fce0000000000 */
[----:B-1---5:R-:W-:Y:S05]  /*1670*/  CALL.ABS.NOINC R14 ;  /* 0x000000000e007343 */ /* 0x022fea0003c00000 */
.L_x_16:
[----:B------:R-:W-:-:S04]  /*1680*/  IMAD.U32 R26, RZ, RZ, UR39 ;  /* 0x00000027ff1a7e24 */ /* 0x000fc8000f8e00ff */
[----:B------:R-:W-:-:S05]  /*1690*/  VIADD R26, R26, 0xa800 ;  /* 0x0000a8001a1a7836 */ /* 0x000fca0000000000 */
[----:B------:R-:W-:-:S13]  /*16a0*/  LOP3.LUT P0, RZ, R26, 0x3ff, RZ, 0xc0, !PT ;  /* 0x000003ff1aff7812 */ /* 0x000fda000780c0ff */
[----:B------:R-:W-:Y:S05]  /*16b0*/  @!P0 BRA `(.L_x_17) ;  /* 0x00000000007c8947 */ /* 0x000fea0003800000 */
[----:B------:R-:W-:Y:S01]  /*16c0*/  MOV R24, 0x0 ;  /* 0x0000000000187802 */ /* 0x000fe20000000f00 */
[----:B------:R-:W-:Y:S01]  /*16d0*/  ULDC.64 UR4, c[0x4][0x70] ;  /* 0x01001c0000047ab9 */ /* 0x000fe20000000a00 */
[----:B------:R-:W-:Y:S01]  /*16e0*/  ULDC.64 UR6, c[0x4][0x78] ;  /* 0x01001e0000067ab9 */ /* 0x000fe20000000a00 */
[----:B------:R-:W-:Y:S01]  /*16f0*/  IMAD.U32 R4, RZ, RZ, UR4 ;  /* 0x00000004ff047e24 */ /* 0x000fe2000f8e00ff */
[----:B------:R1:W2:Y:S01]  /*1700*/  LDC.64 R14, c[0x4][R24] ;  /* 0x01000000180e7b82 */ /* 0x0002a20000000a00 */
        /* <DEDUP_REMOVED lines=8> */
[----:B-1----:R-:W-:-:S07]  /*1790*/  IMAD.MOV.U32 R13, RZ, RZ, RZ ;  /* 0x000000ffff0d7224 */ /* 0x002fce00078e00ff */
[----:B------:R-:W-:-:S07]  /*17a0*/  LEPC R20, `(.L_x_18) ;  /* 0x000000001014794e */ /* 0x000fce0000000000 */
[----:B0-2--5:R-:W-:Y:S05]  /*17b0*/  CALL.ABS.NOINC R14 ;  /* 0x000000000e007343 */ /* 0x025fea0003c00000 */
.L_x_18:
[----:B------:R-:W0:Y:S01]  /*17c0*/  LDC.64 R24, c[0x4][R24] ;  /* 0x0100000018187b82 */ /* 0x000e220000000a00 */
[----:B------:R-:W-:Y:S01]  /*17d0*/  ULDC.64 UR4, c[0x4][0x70] ;  /* 0x01001c0000047ab9 */ /* 0x000fe20000000a00 */
[----:B------:R-:W-:Y:S01]  /*17e0*/  ULDC.64 UR6, c[0x4][0x10] ;  /* 0x0100040000067ab9 */ /* 0x000fe20000000a00 */
[----:B------:R-:W-:Y:S02]  /*17f0*/  IMAD.U32 R4, RZ, RZ, UR4 ;  /* 0x00000004ff047e24 */ /* 0x000fe4000f8e00ff */
        /* <DEDUP_REMOVED lines=8> */
[----:B------:R-:W-:-:S07]  /*1880*/  IMAD.MOV.U32 R13, RZ, RZ, RZ ;  /* 0x000000ffff0d7224 */ /* 0x000fce00078e00ff */
[----:B------:R-:W-:-:S07]  /*1890*/  LEPC R20, `(.L_x_17) ;  /* 0x000000001014794e */ /* 0x000fce0000000000 */
[----:B0-----:R-:W-:Y:S05]  /*18a0*/  CALL.ABS.NOINC R24 ;  /* 0x0000000018007343 */ /* 0x001fea0003c00000 */
.L_x_17:
[----:B0-----:R-:W-:Y:S01]  /*18b0*/  IMAD.U32 R0, RZ, RZ, UR36 ;  /* 0x00000024ff007e24 */ /* 0x001fe2000f8e00ff */
[----:B------:R-:W-:-:S04]  /*18c0*/  UMOV UR4, 0xffffffff ;  /* 0xffffffff00047882 */ /* 0x000fc80000000000 */
[----:B------:R-:W-:Y:S01]  /*18d0*/  ISETP.NE.AND P0, PT, R0, 0x3, PT ;  /* 0x000000030000780c */ /* 0x000fe20003f05270 */
[----:B------:R-:W-:-:S12]  /*18e0*/  BRA.DIV UR4, `(.L_x_19) ;  /* 0x000000aa049c7947 */ /* 0x000fd8000b800000 */
.L_x_328:
[----:B------:R-:W-:Y:S05]  /*18f0*/  @!P0 BRA `(.L_x_20) ;  /* 0x0000000000048947 */ /* 0x000fea0003800000 */
[----:B------:R-:W-:Y:S01]  /*1900*/  BPT.TRAP 0x1 ;  /* 0x000000040000795c */ /* 0x000fe20000300000 */
.L_x_20:
[----:B------:R-:W-:Y:S02]  /*1910*/  IMAD.U32 R3, RZ, RZ, UR52 ;  /* 0x00000034ff037e24 */ /* 0x000fe4000f8e00ff */
[----:B------:R-:W-:-:S03]  /*1920*/  IMAD.U32 R0, RZ, RZ, UR48 ;  /* 0x00000030ff007e24 */ /* 0x000fc6000f8e00ff */
[----:B------:R-:W-:Y:S02]  /*1930*/  LEA R3, R3, UR39, 0x3 ;  /* 0x0000002703037c11 */ /* 0x000fe4000f8e18ff */
[----:B------:R-:W-:-:S04]  /*1940*/  SHF.L.U32 R0, R0, 0x1f, RZ ;  /* 0x0000001f00007819 */ /* 0x000fc800000006ff */
[----:B------:R0:W1:Y:S01]  /*1950*/  SYNCS.PHASECHK.TRANS64.TRYWAIT P1, [R3+URZ], R0 ;  /* 0x00000000030075a7 */ /* 0x000062000802017f */
[----:B------:R-:W-:Y:S05]  /*1960*/  @!P0 BRA `(.L_x_21) ;  /* 0x0000000000048947 */ /* 0x000fea0003800000 */
[----:B------:R-:W-:Y:S01]  /*1970*/  BPT.TRAP 0x1 ;  /* 0x000000040000795c */ /* 0x000fe20000300000 */
.L_x_21:
[----:B-1----:R-:W-:Y:S05]  /*1980*/  @P1 BRA `(.L_x_22) ;  /* 0x0000000000081947 */ /* 0x002fea0003800000 */
[----:B------:R-:W1:Y:S02]  /*1990*/  SYNCS.PHASECHK.TRANS64.TRYWAIT P1, [R3+URZ], R0 ;  /* 0x00000000030075a7 */ /* 0x000e64000802017f */
[----:B-1----:R-:W-:Y:S05]  /*19a0*/  @!P1 BRA `(.L_x_23) ;  /* 0x000000a800889947 */ /* 0x002fea0003800000 */
.L_x_22:
[----:B------:R-:W-:-:S04]  /*19b0*/  UIADD3 UR4, UR52, 0x1, URZ ;  /* 0x0000000134047890 */ /* 0x000fc8000fffe03f */
[----:B------:R-:W-:Y:S02]  /*19c0*/  UISETP.NE.AND UP0, UPT, UR4, 0x5, UPT ;  /* 0x000000050400788c */ /* 0x000fe4000bf05270 */
[----:B01----:R-:W-:Y:S02]  /*19d0*/  IMAD.U32 R0, RZ, RZ, UR4 ;  /* 0x00000004ff007e24 */ /* 0x003fe4000f8e00ff */
[----:B------:R-:W-:Y:S02]  /*19e0*/  USEL UR4, URZ, 0x1, UP0 ;  /* 0x000000013f047887 */ /* 0x000fe40008000000 */
[----:B------:R-:W-:Y:S02]  /*19f0*/  PLOP3.LUT P1, PT, PT, PT, UP0, 0x80, 0x0 ;  /* 0x000000000000781c */ /* 0x000fe40003f2f008 */
[----:B------:R-:W-:Y:S02]  /*1a00*/  ULOP3.LUT UR4, UR48, UR4, URZ, 0x3c, !UPT ;  /* 0x0000000430047292 */ /* 0x000fe4000f8e3c3f */
[----:B------:R-:W-:-:S04]  /*1a10*/  SEL R0, R0, RZ, P1 ;  /* 0x000000ff00007207 */ /* 0x000fc80000800000 */
[----:B------:R-:W-:Y:S01]  /*1a20*/  IMAD.U32 R3, RZ, RZ, UR4 ;  /* 0x00000004ff037e24 */ /* 0x000fe2000f8e00ff */
[----:B------:R-:W-:Y:S06]  /*1a30*/  @!P0 BRA `(.L_x_24) ;  /* 0x0000000000048947 */ /* 0x000fec0003800000 */
[----:B------:R-:W-:Y:S01]  /*1a40*/  BPT.TRAP 0x1 ;  /* 0x000000040000795c */ /* 0x000fe20000300000 */
.L_x_24:
[----:B------:R-:W-:Y:S01]  /*1a50*/  IMAD.U32 R4, RZ, RZ, UR52 ;  /* 0x00000034ff047e24 */ /* 0x000fe2000f8e00ff */
[----:B------:R-:W-:Y:S02]  /*1a60*/  LOP3.LUT P3, RZ, R23, 0x1, RZ, 0xc0, !PT ;  /* 0x0000000117ff7812 */ /* 0x000fe4000786c0ff */
[----:B------:R-:W-:Y:S01]  /*1a70*/  SHF.L.U32 R7, R3, 0x1f, RZ ;  /* 0x0000001f03077819 */ /* 0x000fe200000006ff */
[----:B------:R-:W-:Y:S01]  /*1a80*/  IMAD R4, R4, 0x800, R165 ;  /* 0x0000080004047824 */ /* 0x000fe200078e02a5 */
[----:B------:R-:W-:-:S04]  /*1a90*/  ISETP.NE.AND P2, PT, RZ, UR37, PT ;  /* 0x00000025ff007c0c */ /* 0x000fc8000bf45270 */
[----:B------:R-:W-:Y:S02]  /*1aa0*/  LEA R5, R4, UR39, 0x2 ;  /* 0x0000002704057c11 */ /* 0x000fe4000f8e10ff */
[----:B------:R-:W-:-:S03]  /*1ab0*/  LEA R4, R0, UR39, 0x3 ;  /* 0x0000002700047c11 */ /* 0x000fc6000f8e18ff */
[C---:B------:R-:W-:Y:S01]  /*1ac0*/  VIADD R8, R5.reuse, 0x800 ;  /* 0x0000080005087836 */ /* 0x040fe20000000000 */
[----:B------:R0:W1:Y:S01]  /*1ad0*/  SYNCS.PHASECHK.TRANS64.TRYWAIT P1, [R4+URZ], R7 ;  /* 0x00000007040075a7 */ /* 0x000062000802017f */
[----:B------:R-:W-:Y:S01]  /*1ae0*/  VIADD R6, R5, 0x890 ;  /* 0x0000089005067836 */ /* 0x000fe20000000000 */
[----:B------:R0:W2:Y:S01]  /*1af0*/  LDS R160, [R5+0x800] ;  /* 0x0008000005a07984 */ /* 0x0000a20000000800 */
[----:B------:R-:W-:-:S07]  /*1b00*/  @P3 VIADD R6, R8, 0x70 ;  /* 0x0000007008063836 */ /* 0x000fce0000000000 */
[----:B------:R-:W-:Y:S05]  /*1b10*/  WARPSYNC.ALL ;  /* 0x0000000000007948 */ /* 0x000fea0003800000 */
[----:B------:R-:W-:Y:S04]  /*1b20*/  LDS R161, [R5+0xc00] ;  /* 0x000c000005a17984 */ /* 0x000fe80000000800 */
[----:B------:R-:W-:Y:S04]  /*1b30*/  LDS R156, [R5+0x900] ;  /* 0x00090000059c7984 */ /* 0x000fe80000000800 */
[----:B------:R-:W-:Y:S04]  /*1b40*/  LDS R157, [R5+0xd00] ;  /* 0x000d0000059d7984 */ /* 0x000fe80000000800 */
[----:B------:R-:W-:Y:S04]  /*1b50*/  LDS R162, [R6] ;  /* 0x0000000006a27984 */ /* 0x000fe80000000800 */
[----:B------:R-:W2:Y:S04]  /*1b60*/  LDS R163, [R6+0x400] ;  /* 0x0004000006a37984 */ /* 0x000ea80000000800 */
[----:B------:R-:W-:Y:S04]  /*1b70*/  LDS R158, [R6+0x100] ;  /* 0x00010000069e7984 */ /* 0x000fe80000000800 */
[----:B------:R-:W3:Y:S01]  /*1b80*/  LDS R159, [R6+0x500] ;  /* 0x00050000069f7984 */ /* 0x000ee20000000800 */
[----:B------:R-:W-:Y:S01]  /*1b90*/  R2UR UR4, R26 ;  /* 0x000000001a0472ca */ /* 0x000fe200000e0000 */
[----:B------:R-:W-:Y:S01]  /*1ba0*/  UMOV UR7, 0x40000040 ;  /* 0x4000004000077882 */ /* 0x000fe20000000000 */
[----:B--2---:R-:W-:-:S11]  /*1bb0*/  WARPGROUP.ARRIVE ;  /* 0x00000000000079c5 */ /* 0x004fd60000000000 */
[----:B------:R-:W-:-:S04]  /*1bc0*/  USHF.R.U32.HI UR4, URZ, 0x4, UR4 ;  /* 0x000000043f047899 */ /* 0x000fc80008011604 */
[----:B------:R-:W-:-:S04]  /*1bd0*/  ULOP3.LUT UR4, UR4, 0x3fff, URZ, 0xc0, !UPT ;  /* 0x00003fff04047892 */ /* 0x000fc8000f8ec03f */
[----:B------:R-:W-:-:S04]  /*1be0*/  ULOP3.LUT UR8, UR4, 0x10000, URZ, 0xfc, !UPT ;  /* 0x0001000004087892 */ /* 0x000fc8000f8efc3f */
[----:B------:R-:W-:-:S07]  /*1bf0*/  ULEA UR4, UR52, UR8, 0xb ;  /* 0x0000000834047291 */ /* 0x000fce000f8e583f */
[----:B------:R-:W-:Y:S02]  /*1c00*/  UMOV UR6, UR4 ;  /* 0x0000000400067c82 */ /* 0x000fe40008000000 */
[----:B------:R-:W-:Y:S01]  /*1c10*/  HGMMA.64x256x8.F32.TF32 R24, R160, gdesc[UR4], RZ, !UPT, gsb0 ;  /* 0x07e00004a0187df0 */ /* 0x000fe2000c0028ff */
[----:B------:R-:W-:Y:S01]  /*1c20*/  UIADD3 UR6, UR4, 0x2, URZ ;  /* 0x0000000204067890 */ /* 0x000fe2000fffe03f */
[----:B------:R-:W-:Y:S01]  /*1c30*/  UMOV UR7, 0x40000040 ;  /* 0x4000004000077882 */ /* 0x000fe20000000000 */
[----:B------:R-:W-:Y:S02]  /*1c40*/  WARPGROUP.DEPBAR.LE gsb0, 0x0 ;  /* 0x00008000000079c5 */ /* 0x000fe40000010000 */
[----:B---3--:R-:W-:-:S15]  /*1c50*/  WARPGROUP.ARRIVE ;  /* 0x00000000000079c5 */ /* 0x008fde0000000000 */
[----:B------:R-:W-:-:S08]  /*1c60*/  NOP ;  /* 0x0000000000007918 */ /* 0x000fd00000000000 */
[----:B------:R-:W-:Y:S01]  /*1c70*/  HGMMA.64x256x8.F32.TF32 R24, R156, gdesc[UR4], R24, gsb0 ;  /* 0x07e000049c187df0 */ /* 0x000fe20008002818 */
[----:B------:R-:W-:Y:S01]  /*1c80*/  UIADD3 UR6, UR4, 0x4, URZ ;  /* 0x0000000404067890 */ /* 0x000fe2000fffe03f */
[----:B------:R-:W-:Y:S01]  /*1c90*/  UMOV UR7, 0x40000040 ;  /* 0x4000004000077882 */ /* 0x000fe20000000000 */
[----:B------:R-:W-:Y:S02]  /*1ca0*/  WARPGROUP.DEPBAR.LE gsb0, 0x0 ;  /* 0x00008000000079c5 */ /* 0x000fe40000010000 */
[----:B------:R-:W-:Y:S04]  /*1cb0*/  LDS R156, [R5+0xa00] ;  /* 0x000a0000059c7984 */ /* 0x000fe80000000800 */
[----:B------:R-:W-:Y:S04]  /*1cc0*/  LDS R157, [R5+0xe00] ;  /* 0x000e0000059d7984 */ /* 0x000fe80000000800 */
[----:B------:R-:W-:Y:S04]  /*1cd0*/  LDS R158, [R6+0x200] ;  /* 0x00020000069e7984 */ /* 0x000fe80000000800 */
[----:B------:R-:W2:Y:S02]  /*1ce0*/  LDS R159, [R6+0x600] ;  /* 0x00060000069f7984 */ /* 0x000ea40000000800 */
[----:B--2---:R-:W-:-:S09]  /*1cf0*/  WARPGROUP.ARRIVE ;  /* 0x00000000000079c5 */ /* 0x004fd20000000000 */
        /* <DEDUP_REMOVED lines=9> */
[----:B------:R-:W-:Y:S03]  /*1d90*/  HGMMA.64x256x8.F32.TF32 R24, R156, gdesc[UR4], R24, gsb0 ;  /* 0x07e000049c187df0 */ /* 0x000fe60008002818 */
[----:B------:R-:W-:Y:S02]  /*1da0*/  WARPGROUP.DEPBAR.LE gsb0, 0x0 ;  /* 0x00008000000079c5 */ /* 0x000fe40000010000 */
[----:B------:R-:W-:Y:S05]  /*1db0*/  @!P2 BRA `(.L_x_25) ;  /* 0x0000000800a0a947 */ /* 0x000fea0003800000 */
[----:B------:R-:W-:Y:S05]  /*1dc0*/  @!P0 BRA `(.L_x_26) ;  /* 0x0000000000048947 */ /* 0x000fea0003800000 */
[----:B------:R-:W-:Y:S01]  /*1dd0*/  BPT.TRAP 0x1 ;  /* 0x000000040000795c */ /* 0x000fe20000300000 */
.L_x_26:
[----:B------:R-:W-:-:S04]  /*1de0*/  IMAD.SHL.U32 R8, R0, 0x800, RZ ;  /* 0x0000080000087824 */ /* 0x000fc800078e00ff */
[----:B0-----:R-:W-:-:S05]  /*1df0*/  IMAD.IADD R5, R165, 0x1, R8 ;  /* 0x00000001a5057824 */ /* 0x001fca00078e0208 */
[----:B------:R-:W-:-:S05]  /*1e00*/  LEA R5, R5, UR39, 0x2 ;  /* 0x0000002705057c11 */ /* 0x000fca000f8e10ff */
[C---:B------:R-:W-:Y:S02]  /*1e10*/  VIADD R9, R5.reuse, 0x800 ;  /* 0x0000080005097836 */ /* 0x040fe40000000000 */
[----:B------:R-:W-:Y:S02]  /*1e20*/  VIADD R6, R5, 0x890 ;  /* 0x0000089005067836 */ /* 0x000fe40000000000 */
[----:B------:R-:W-:Y:S01]  /*1e30*/  @P3 VIADD R6, R9, 0x70 ;  /* 0x0000007009063836 */ /* 0x000fe20000000000 */
[----:B-1----:R-:W-:Y:S06]  /*1e40*/  @P1 BRA `(.L_x_27) ;  /* 0x0000000000081947 */ /* 0x002fec0003800000 */
[----:B------:R-:W0:Y:S02]  /*1e50*/  SYNCS.PHASECHK.TRANS64.TRYWAIT P1, [R4+URZ], R7 ;  /* 0x00000007040075a7 */ /* 0x000e24000802017f */
[----:B0-----:R-:W-:Y:S05]  /*1e60*/  @!P1 BRA `(.L_x_28) ;  /* 0x000000a4006c9947 */ /* 0x001fea0003800000 */
.L_x_27:
[----:B0-----:R-:W0:Y:S01]  /*1e70*/  LDC R4, c[0x0][0x28c] ;  /* 0x0000a300ff047b82 */ /* 0x001e220000000800 */
[----:B------:R1:W2:Y:S01]  /*1e80*/  LDS R160, [R5+0x800] ;  /* 0x0008000005a07984 */ /* 0x0002a20000000800 */
[----:B------:R-:W-:-:S03]  /*1e90*/  UMOV UR4, UR52 ;  /* 0x0000003400047c82 */ /* 0x000fc60008000000 */
[----:B------:R1:W3:Y:S04]  /*1ea0*/  LDS R161, [R5+0xc00] ;  /* 0x000c000005a17984 */ /* 0x0002e80000000800 */
[----:B------:R1:W4:Y:S04]  /*1eb0*/  LDS R162, [R6] ;  /* 0x0000000006a27984 */ /* 0x0003280000000800 */
[----:B------:R1:W1:Y:S01]  /*1ec0*/  LDS R163, [R6+0x400] ;  /* 0x0004000006a37984 */ /* 0x0002620000000800 */
[----:B0-----:R-:W-:-:S13]  /*1ed0*/  ISETP.GE.AND P1, PT, R4, 0x41, PT ;  /* 0x000000410400780c */ /* 0x001fda0003f26270 */
[----:B-1234-:R-:W-:Y:S05]  /*1ee0*/  @!P1 BRA `(.L_x_29) ;  /* 0x0000000400749947 */ /* 0x01efea0003800000 */
[----:B------:R-:W-:Y:S01]  /*1ef0*/  IMAD.U32 R9, RZ, RZ, UR37 ;  /* 0x00000025ff097e24 */ /* 0x000fe2000f8e00ff */
[----:B------:R-:W-:-:S06]  /*1f00*/  UMOV UR4, UR52 ;  /* 0x0000003400047c82 */ /* 0x000fcc0008000000 */
.L_x_37:
[----:B------:R-:W-:-:S05]  /*1f10*/  VIADD R4, R0, 0x1 ;  /* 0x0000000100047836 */ /* 0x000fca0000000000 */
[----:B------:R-:W-:-:S04]  /*1f20*/  ISETP.NE.AND P1, PT, R4, 0x5, PT ;  /* 0x000000050400780c */ /* 0x000fc80003f25270 */
[----:B0-----:R-:W-:Y:S02]  /*1f30*/  SEL R6, RZ, 0x1, P1 ;  /* 0x00000001ff067807 */ /* 0x001fe40000800000 */
[----:B------:R-:W-:Y:S02]  /*1f40*/  SEL R10, R4, RZ, P1 ;  /* 0x000000ff040a7207 */ /* 0x000fe40000800000 */
[----:B------:R-:W-:Y:S01]  /*1f50*/  LOP3.LUT R3, R3, R6, RZ, 0x3c, !PT ;  /* 0x0000000603037212 */ /* 0x000fe200078e3cff */
[----:B------:R-:W-:Y:S06]  /*1f60*/  @!P0 BRA `(.L_x_30) ;  /* 0x0000000000048947 */ /* 0x000fec0003800000 */
[----:B------:R-:W-:Y:S01]  /*1f70*/  BPT.TRAP 0x1 ;  /* 0x000000040000795c */ /* 0x000fe20000300000 */
.L_x_30:
[----:B------:R-:W-:Y:S01]  /*1f80*/  IMAD.MOV.U32 R5, RZ, RZ, 0x40000040 ;  /* 0x40000040ff057424 */ /* 0x000fe200078e00ff */
[C---:B------:R-:W-:Y:S01]  /*1f90*/  LEA R4, R0.reuse, UR8, 0xb ;  /* 0x0000000800047c11 */ /* 0x040fe2000f8e58ff */
[----:B------:R-:W-:Y:S01]  /*1fa0*/  IMAD R0, R0, 0x800, R165 ;  /* 0x0000080000007824 */ /* 0x000fe200078e02a5 */
[----:B------:R-:W-:Y:S01]  /*1fb0*/  LEA R11, R10, UR39, 0x3 ;  /* 0x000000270a0b7c11 */ /* 0x000fe2000f8e18ff */
[----:B------:R-:W-:Y:S01]  /*1fc0*/  IMAD.MOV.U32 R7, RZ, RZ, 0x40000040 ;  /* 0x40000040ff077424 */ /* 0x000fe200078e00ff */
[C---:B------:R-:W-:Y:S01]  /*1fd0*/  R2UR UR6, R4.reuse ;  /* 0x00000000040672ca */ /* 0x040fe200000e0000 */
[----:B------:R-:W-:Y:S01]  /*1fe0*/  VIADD R6, R4, 0x2 ;  /* 0x0000000204067836 */ /* 0x000fe20000000000 */
[----:B------:R-:W-:Y:S02]  /*1ff0*/  R2UR UR7, R5 ;  /* 0x00000000050772ca */ /* 0x000fe400000e0000 */
[----:B------:R-:W-:Y:S02]  /*2000*/  SHF.L.U32 R14, R3, 0x1f, RZ ;  /* 0x0000001f030e7819 */ /* 0x000fe400000006ff */
[----:B------:R-:W-:-:S02]  /*2010*/  LOP3.LUT P3, RZ, R23, 0x1, RZ, 0xc0, !PT ;  /* 0x0000000117ff7812 */ /* 0x000fc4000786c0ff */
[----:B------:R0:W1:Y:S01]  /*2020*/  SYNCS.PHASECHK.TRANS64.TRYWAIT P1, [R11+URZ], R14 ;  /* 0x0000000e0b0075a7 */ /* 0x000062000802017f */
[----:B------:R-:W-:Y:S01]  /*2030*/  WARPGROUP.ARRIVE ;  /* 0x00000000000079c5 */ /* 0x000fe20000000000 */
[----:B------:R-:W-:-:S05]  /*2040*/  LEA R12, R0, UR39, 0x2 ;  /* 0x00000027000c7c11 */ /* 0x000fca000f8e10ff */
[----:B------:R-:W-:Y:S01]  /*2050*/  HGMMA.64x256x8.F32.TF32 R24, R160, gdesc[UR4], R24, gsb0 ;  /* 0x07e00004a0187df0 */ /* 0x000fe20008002818 */
[----:B------:R-:W-:Y:S01]  /*2060*/  VIADD R0, R12, 0x900 ;  /* 0x000009000c007836 */ /* 0x000fe20000000000 */
[----:B------:R-:W-:Y:S01]  /*2070*/  R2UR UR6, R6 ;  /* 0x00000000060672ca */ /* 0x000fe200000e0000 */
[----:B------:R-:W-:Y:S01]  /*2080*/  VIADD R8, R12, 0x990 ;  /* 0x000009900c087836 */ /* 0x000fe20000000000 */
[----:B------:R-:W-:Y:S01]  /*2090*/  R2UR UR7, R7 ;  /* 0x00000000070772ca */ /* 0x000fe200000e0000 */
[----:B------:R-:W-:Y:S01]  /*20a0*/  @P3 VIADD R8, R0, 0x70 ;  /* 0x0000007000083836 */ /* 0x000fe20000000000 */
[----:B------:R-:W-:Y:S02]  /*20b0*/  WARPGROUP.DEPBAR.LE gsb0, 0x0 ;  /* 0x00008000000079c5 */ /* 0x000fe40000010000 */
[----:B------:R-:W-:Y:S04]  /*20c0*/  LDS R156, [R12+0x900] ;  /* 0x000900000c9c7984 */ /* 0x000fe80000000800 */
[----:B------:R-:W-:Y:S04]  /*20d0*/  LDS R157, [R12+0xd00] ;  /* 0x000d00000c9d7984 */ /* 0x000fe80000000800 */
[----:B------:R-:W-:Y:S04]  /*20e0*/  LDS R158, [R8] ;  /* 0x00000000089e7984 */ /* 0x000fe80000000800 */
[----:B------:R-:W2:Y:S02]  /*20f0*/  LDS R159, [R8+0x400] ;  /* 0x00040000089f7984 */ /* 0x000ea40000000800 */
[----:B--2---:R-:W-:-:S06]  /*2100*/  WARPGROUP.ARRIVE ;  /* 0x00000000000079c5 */ /* 0x004fcc0000000000 */
[----:B------:R-:W-:Y:S03]  /*2110*/  HGMMA.64x256x8.F32.TF32 R24, R156, gdesc[UR4], R24, gsb0 ;  /* 0x07e000049c187df0 */ /* 0x000fe60008002818 */
[----:B------:R-:W-:Y:S02]  /*2120*/  WARPGROUP.DEPBAR.LE gsb0, 0x0 ;  /* 0x00008000000079c5 */ /* 0x000fe40000010000 */
[----:B------:R0:W2:Y:S04]  /*2130*/  LDS R156, [R12+0xa00] ;  /* 0x000a00000c9c7984 */ /* 0x0000a80000000800 */
[----:B------:R0:W3:Y:S04]  /*2140*/  LDS R157, [R12+0xe00] ;  /* 0x000e00000c9d7984 */ /* 0x0000e80000000800 */
[----:B------:R0:W4:Y:S04]  /*2150*/  LDS R158, [R8+0x100] ;  /* 0x00010000089e7984 */ /* 0x0001280000000800 */
[----:B------:R0:W0:Y:S01]  /*2160*/  LDS R159, [R8+0x500] ;  /* 0x00050000089f7984 */ /* 0x0000220000000800 */
[----:B-1----:R-:W-:Y:S05]  /*2170*/  @!P0 BRA `(.L_x_31) ;  /* 0x0000000000048947 */ /* 0x002fea0003800000 */
[----:B------:R-:W-:Y:S01]  /*2180*/  BPT.TRAP 0x1 ;  /* 0x000000040000795c */ /* 0x000fe20000300000 */
.L_x_31:
[----:B------:R-:W-:Y:S02]  /*2190*/  UISETP.GT.U32.AND UP0, UPT, UR49, 0x1, UPT ;  /* 0x000000013100788c */ /* 0x000fe4000bf04070 */
[----:B------:R-:W-:-:S04]  /*21a0*/  ULEA UR5, UR4, UR39, 0x3 ;  /* 0x0000002704057291 */ /* 0x000fc8000f8e183f */
[----:B------:R-:W-:Y:S01]  /*21b0*/  UIADD3 UR5, UR5, 0x28, URZ ;  /* 0x0000002805057890 */ /* 0x000fe2000fffe03f */
[----:B------:R-:W-:-:S03]  /*21c0*/  PLOP3.LUT P2, PT, PT, PT, UP0, 0x80, 0x0 ;  /* 0x000000000000781c */ /* 0x000fc60003f4f008 */
[----:B------:R-:W-:-:S09]  /*21d0*/  UPRMT UR5, URZ, 0x654, UR5 ;  /* 0x000006543f057896 */ /* 0x000fd20008000005 */
[----:B------:R-:W-:Y:S01]  /*21e0*/  SYNCS.ARRIVE.TRANS64.RED.A1T0 RZ, [UR5], RZ ;  /* 0x000000ffffff79a7 */ /* 0x000fe20008100405 */
[----:B------:R-:W-:Y:S05]  /*21f0*/  @P2 BRA `(.L_x_32) ;  /* 0x0000000000042947 */ /* 0x000fea0003800000 */
[----:B------:R-:W-:Y:S01]  /*2200*/  BPT.TRAP 0x1 ;  /* 0x000000040000795c */ /* 0x000fe20000300000 */
.L_x_32:
[----:B------:R-:W-:Y:S01]  /*2210*/  VIADD R6, R4, 0x4 ;  /* 0x0000000404067836 */ /* 0x000fe20000000000 */
[----:B0-234-:R-:W-:Y:S01]  /*2220*/  WARPGROUP.ARRIVE ;  /* 0x00000000000079c5 */ /* 0x01dfe20000000000 */
[----:B------:R-:W-:Y:S01]  /*2230*/  IMAD.MOV.U32 R7, RZ, RZ, 0x40000040 ;  /* 0x40000040ff077424 */ /* 0x000fe200078e00ff */
[----:B------:R-:W-:Y:S02]  /*2240*/  UIADD3 UR4, UR4, 0x1, URZ ;  /* 0x0000000104047890 */ /* 0x000fe4000fffe03f */
[----:B------:R-:W-:Y:S02]  /*2250*/  R2UR UR6, R6 ;  /* 0x00000000060672ca */ /* 0x000fe400000e0000 */
[----:B------:R-:W-:Y:S01]  /*2260*/  R2UR UR7, R7 ;  /* 0x00000000070772ca */ /* 0x000fe200000e0000 */
[----:B------:R-:W-:-:S04]  /*2270*/  UISETP.NE.AND UP0, UPT, UR4, 0x5, UPT ;  /* 0x000000050400788c */ /* 0x000fc8000bf05270 */
[----:B------:R-:W-:-:S09]  /*2280*/  USEL UR4, UR4, URZ, UP0 ;  /* 0x0000003f04047287 */ /* 0x000fd20008000000 */
[----:B------:R-:W-:Y:S03]  /*2290*/  HGMMA.64x256x8.F32.TF32 R24, R156, gdesc[UR4], R24, gsb0 ;  /* 0x07e000049c187df0 */ /* 0x000fe60008002818 */
[----:B------:R-:W-:Y:S02]  /*22a0*/  WARPGROUP.DEPBAR.LE gsb0, 0x0 ;  /* 0x00008000000079c5 */ /* 0x000fe40000010000 */
[----:B------:R0:W1:Y:S04]  /*22b0*/  LDS R156, [R12+0xb00] ;  /* 0x000b00000c9c7984 */ /* 0x0000680000000800 */
[----:B------:R0:W2:Y:S04]  /*22c0*/  LDS R157, [R12+0xf00] ;  /* 0x000f00000c9d7984 */ /* 0x0000a80000000800 */
[----:B------:R0:W3:Y:S04]  /*22d0*/  LDS R158, [R8+0x200] ;  /* 0x00020000089e7984 */ /* 0x0000e80000000800 */
[----:B------:R0:W4:Y:S01]  /*22e0*/  LDS R159, [R8+0x600] ;  /* 0x00060000089f7984 */ /* 0x0001220000000800 */
[----:B------:R-:W-:Y:S05]  /*22f0*/  @!P0 BRA `(.L_x_33) ;  /* 0x0000000000048947 */ /* 0x000fea0003800000 */
[----:B------:R-:W-:Y:S01]  /*2300*/  BPT.TRAP 0x1 ;  /* 0x000000040000795c */ /* 0x000fe20000300000 */
.L_x_33:
[----:B0-----:R-:W-:Y:S01]  /*2310*/  IMAD.SHL.U32 R8, R10, 0x800, RZ ;  /* 0x000008000a087824 */ /* 0x001fe200078e00ff */
[----:B------:R-:W-:Y:S03]  /*2320*/  BSSY B0, `(.L_x_34) ;  /* 0x0000009000007945 */ /* 0x000fe60003800000 */
[----:B------:R-:W-:-:S05]  /*2330*/  IMAD.IADD R0, R165, 0x1, R8 ;  /* 0x00000001a5007824 */ /* 0x000fca00078e0208 */
[----:B------:R-:W-:-:S05]  /*2340*/  LEA R0, R0, UR39, 0x2 ;  /* 0x0000002700007c11 */ /* 0x000fca000f8e10ff */
[C---:B------:R-:W-:Y:S02]  /*2350*/  VIADD R7, R0.reuse, 0x800 ;  /* 0x0000080000077836 */ /* 0x040fe40000000000 */
[----:B------:R-:W-:Y:S02]  /*2360*/  VIADD R6, R0, 0x890 ;  /* 0x0000089000067836 */ /* 0x000fe40000000000 */
[----:B------:R-:W-:Y:S01]  /*2370*/  @P3 VIADD R6, R7, 0x70 ;  /* 0x0000007007063836 */ /* 0x000fe20000000000 */
[----:B------:R-:W-:Y:S06]  /*2380*/  @P1 BRA `(.L_x_35) ;  /* 0x0000000000081947 */ /* 0x000fec0003800000 */
[----:B------:R-:W0:Y:S02]  /*2390*/  SYNCS.PHASECHK.TRANS64.TRYWAIT P1, [R11+URZ], R14 ;  /* 0x0000000e0b0075a7 */ /* 0x000e24000802017f */
[----:B0-----:R-:W-:Y:S05]  /*23a0*/  @!P1 BRA `(.L_x_36) ;  /* 0x000000a000309947 */ /* 0x001fea0003800000 */
.L_x_35:
[----:B------:R-:W-:Y:S05]  /*23b0*/  BSYNC B0 ;  /* 0x0000000000007941 */ /* 0x000fea0003800000 */
.L_x_34:
[----:B------:R-:W0:Y:S01]  /*23c0*/  LDS R160, [R0+0x800] ;  /* 0x0008000000a07984 */ /* 0x000e220000000800 */
[----:B------:R-:W-:Y:S05]  /*23d0*/  WARPSYNC.ALL ;  /* 0x0000000000007948 */ /* 0x000fea0003800000 */
[----:B------:R1:W0:Y:S04]  /*23e0*/  LDS R161, [R0+0xc00] ;  /* 0x000c000000a17984 */ /* 0x0002280000000800 */
[----:B------:R0:W0:Y:S04]  /*23f0*/  LDS R162, [R6] ;  /* 0x0000000006a27984 */ /* 0x0000280000000800 */
[----:B------:R0:W0:Y:S01]  /*2400*/  LDS R163, [R6+0x400] ;  /* 0x0004000006a37984 */ /* 0x0000220000000800 */
[----:B------:R-:W-:Y:S01]  /*2410*/  VIADD R4, R4, 0x6 ;  /* 0x0000000604047836 */ /* 0x000fe20000000000 */
[----:B-1234-:R-:W-:Y:S01]  /*2420*/  WARPGROUP.ARRIVE ;  /* 0x00000000000079c5 */ /* 0x01efe20000000000 */
[----:B------:R-:W-:Y:S01]  /*2430*/  IMAD.MOV.U32 R5, RZ, RZ, 0x40000040 ;  /* 0x40000040ff057424 */ /* 0x000fe200078e00ff */
[C---:B------:R-:W-:Y:S01]  /*2440*/  ISETP.GT.AND P1, PT, R9.reuse, 0x2, PT ;  /* 0x000000020900780c */ /* 0x040fe20003f24270 */
[----:B------:R-:W-:Y:S01]  /*2450*/  VIADD R9, R9, 0xffffffff ;  /* 0xffffffff09097836 */ /* 0x000fe20000000000 */
[----:B------:R-:W-:Y:S01]  /*2460*/  R2UR UR6, R4 ;  /* 0x00000000040672ca */ /* 0x000fe200000e0000 */
[----:B------:R-:W-:Y:S01]  /*2470*/  IMAD.MOV.U32 R0, RZ, RZ, R10 ;  /* 0x000000ffff007224 */ /* 0x000fe200078e000a */
[----:B------:R-:W-:-:S13]  /*2480*/  R2UR UR7, R5 ;  /* 0x00000000050772ca */ /* 0x000fda00000e0000 */
[----:B------:R-:W-:Y:S03]  /*2490*/  HGMMA.64x256x8.F32.TF32 R24, R156, gdesc[UR4], R24, gsb0 ;  /* 0x07e000049c187df0 */ /* 0x000fe60008002818 */
[----:B------:R-:W-:Y:S02]  /*24a0*/  WARPGROUP.DEPBAR.LE gsb0, 0x0 ;  /* 0x00008000000079c5 */ /* 0x000fe40000010000 */
[----:B------:R-:W-:Y:S05]  /*24b0*/  @P1 BRA `(.L_x_37) ;  /* 0xfffffff800941947 */ /* 0x000fea000383ffff */
.L_x_29:
[----:B------:R-:W-:Y:S01]  /*24c0*/  VIADD R4, R8, UR8 ;  /* 0x0000000808047c36 */ /* 0x000fe20008000000 */
[----:B0-----:R-:W-:Y:S01]  /*24d0*/  WARPGROUP.ARRIVE ;  /* 0x00000000000079c5 */ /* 0x001fe20000000000 */
[----:B------:R-:W-:Y:S01]  /*24e0*/  IMAD.MOV.U32 R5, RZ, RZ, 0x40000040 ;  /* 0x40000040ff057424 */ /* 0x000fe200078e00ff */
[----:B------:R-:W-:Y:S01]  /*24f0*/  LOP3.LUT P1, RZ, R23, 0x1, RZ, 0xc0, !PT ;  /* 0x0000000117ff7812 */ /* 0x000fe2000782c0ff */
[----:B------:R-:W-:Y:S01]  /*2500*/  IMAD.IADD R8, R165, 0x1, R8 ;  /* 0x00000001a5087824 */ /* 0x000fe200078e0208 */
[C---:B------:R-:W-:Y:S01]  /*2510*/  R2UR UR6, R4.reuse ;  /* 0x00000000040672ca */ /* 0x040fe200000e0000 */
[----:B------:R-:W-:Y:S01]  /*2520*/  VIADD R6, R4, 0x2 ;  /* 0x0000000204067836 */ /* 0x000fe20000000000 */
[----:B------:R-:W-:Y:S01]  /*2530*/  R2UR UR7, R5 ;  /* 0x00000000050772ca */ /* 0x000fe200000e0000 */
[----:B------:R-:W-:Y:S01]  /*2540*/  IMAD.MOV.U32 R7, RZ, RZ, 0x40000040 ;  /* 0x40000040ff077424 */ /* 0x000fe200078e00ff */
[----:B------:R-:W-:-:S05]  /*2550*/  LEA R8, R8, UR39, 0x2 ;  /* 0x0000002708087c11 */ /* 0x000fca000f8e10ff */
[C---:B------:R-:W-:Y:S02]  /*2560*/  VIADD R3, R8.reuse, 0x900 ;  /* 0x0000090008037836 */ /* 0x040fe40000000000 */
[----:B------:R-:W-:Y:S02]  /*2570*/  VIADD R0, R8, 0x990 ;  /* 0x0000099008007836 */ /* 0x000fe40000000000 */
[----:B------:R-:W-:Y:S02]  /*2580*/  @P1 VIADD R0, R3, 0x70 ;  /* 0x0000007003001836 */ /* 0x000fe40000000000 */
[----:B------:R-:W-:Y:S01]  /*2590*/  HGMMA.64x256x8.F32.TF32 R24, R160, gdesc[UR4], R24, gsb0 ;  /* 0x07e00004a0187df0 */ /* 0x000fe20008002818 */
[----:B------:R-:W-:Y:S02]  /*25a0*/  R2UR UR6, R6 ;  /* 0x00000000060672ca */ /* 0x000fe400000e0000 */
[----:B------:R-:W-:Y:S01]  /*25b0*/  R2UR UR7, R7 ;  /* 0x00000000070772ca */ /* 0x000fe200000e0000 */
[----:B------:R-:W-:-:S02]  /*25c0*/  WARPGROUP.DEPBAR.LE gsb0, 0x0 ;  /* 0x00008000000079c5 */ /* 0x000fc40000010000 */
[----:B------:R-:W-:Y:S04]  /*25d0*/  LDS R156, [R8+0x900] ;  /* 0x00090000089c7984 */ /* 0x000fe80000000800 */
[----:B------:R-:W-:Y:S04]  /*25e0*/  LDS R157, [R8+0xd00] ;  /* 0x000d0000089d7984 */ /* 0x000fe80000000800 */
[----:B------:R-:W-:Y:S04]  /*25f0*/  LDS R158, [R0] ;  /* 0x00000000009e7984 */ /* 0x000fe80000000800 */
[----:B------:R-:W0:Y:S02]  /*2600*/  LDS R159, [R0+0x400] ;  /* 0x00040000009f7984 */ /* 0x000e240000000800 */
[----:B0-----:R-:W-:-:S08]  /*2610*/  WARPGROUP.ARRIVE ;  /* 0x00000000000079c5 */ /* 0x001fd00000000000 */
        /* <DEDUP_REMOVED lines=8> */
.L_x_38:
        /* <DEDUP_REMOVED lines=8> */
.L_x_39:
[C---:B------:R-:W-:Y:S01]  /*2720*/  VIADD R6, R4.reuse, 0x4 ;  /* 0x0000000404067836 */ /* 0x040fe20000000000 */
[----:B-1234-:R-:W-:Y:S01]  /*2730*/  WARPGROUP.ARRIVE ;  /* 0x00000000000079c5 */ /* 0x01efe20000000000 */
[----:B------:R-:W-:Y:S02]  /*2740*/  IMAD.MOV.U32 R7, RZ, RZ, 0x40000040 ;  /* 0x40000040ff077424 */ /* 0x000fe400078e00ff */
[----:B------:R-:W-:Y:S01]  /*2750*/  VIADD R4, R4, 0x6 ;  /* 0x0000000604047836 */ /* 0x000fe20000000000 */
[----:B------:R-:W-:Y:S01]  /*2760*/  R2UR UR6, R6 ;  /* 0x00000000060672ca */ /* 0x000fe200000e0000 */
[----:B------:R-:W-:Y:S01]  /*2770*/  IMAD.MOV.U32 R5, RZ, RZ, 0x40000040 ;  /* 0x40000040ff057424 */ /* 0x000fe200078e00ff */
[----:B------:R-:W-:-:S13]  /*2780*/  R2UR UR7, R7 ;  /* 0x00000000070772ca */ /* 0x000fda00000e0000 */
[----:B------:R-:W-:Y:S01]  /*2790*/  HGMMA.64x256x8.F32.TF32 R24, R156, gdesc[UR4], R24, gsb0 ;  /* 0x07e000049c187df0 */ /* 0x000fe20008002818 */
[----:B------:R-:W-:Y:S02]  /*27a0*/  R2UR UR6, R4 ;  /* 0x00000000040672ca */ /* 0x000fe400000e0000 */
[----:B------:R-:W-:Y:S01]  /*27b0*/  R2UR UR7, R5 ;  /* 0x00000000050772ca */ /* 0x000fe200000e0000 */
[----:B------:R-:W-:Y:S02]  /*27c0*/  WARPGROUP.DEPBAR.LE gsb0, 0x0 ;  /* 0x00008000000079c5 */ /* 0x000fe40000010000 */
[----:B------:R-:W-:Y:S04]  /*27d0*/  LDS R156, [R8+0xb00] ;  /* 0x000b0000089c7984 */ /* 0x000fe80000000800 */
[----:B------:R-:W-:Y:S04]  /*27e0*/  LDS R157, [R8+0xf00] ;  /* 0x000f0000089d7984 */ /* 0x000fe80000000800 */
[----:B------:R-:W-:Y:S04]  /*27f0*/  LDS R158, [R0+0x200] ;  /* 0x00020000009e7984 */ /* 0x000fe80000000800 */
[----:B------:R-:W1:Y:S02]  /*2800*/  LDS R159, [R0+0x600] ;  /* 0x00060000009f7984 */ /* 0x000e640000000800 */
[----:B-1----:R-:W-:-:S08]  /*2810*/  WARPGROUP.ARRIVE ;  /* 0x00000000000079c5 */ /* 0x002fd00000000000 */
[----:B------:R-:W-:Y:S03]  /*2820*/  HGMMA.64x256x8.F32.TF32 R24, R156, gdesc[UR4], R24, gsb0 ;  /* 0x07e000049c187df0 */ /* 0x000fe60008002818 */
[----:B------:R-:W-:Y:S02]  /*2830*/  WARPGROUP.DEPBAR.LE gsb0, 0x0 ;  /* 0x00008000000079c5 */ /* 0x000fe40000010000 */
.L_x_25:
[----:B0-----:R-:W-:-:S04]  /*2840*/  IMAD.U32 R0, RZ, RZ, UR41 ;  /* 0x00000029ff007e24 */ /* 0x001fc8000f8e00ff */
[----:B------:R0:W-:Y:S01]  /*2850*/  SYNCS.ARRIVE.TRANS64.A1T0 RZ, [R0+UR40], RZ ;  /* 0x000000ff00ff79a7 */ /* 0x0001e20008100028 */
[----:B------:R-:W-:Y:S05]  /*2860*/  @!P0 BRA `(.L_x_40) ;  /* 0x0000000000048947 */ /* 0x000fea0003800000 */
[----:B------:R-:W-:Y:S01]  /*2870*/  BPT.TRAP 0x1 ;  /* 0x000000040000795c */ /* 0x000fe20000300000 */
.L_x_40:
[----:B------:R-:W-:Y:S02]  /*2880*/  UIADD3 UR6, UR37, UR52, URZ ;  /* 0x0000003425067290 */ /* 0x000fe4000fffe03f */
[----:B------:R-:W-:Y:S02]  /*2890*/  UISETP.GT.U32.AND UP0, UPT, UR49, 0x1, UPT ;  /* 0x000000013100788c */ /* 0x000fe4000bf04070 */
[----:B------:R-:W-:-:S04]  /*28a0*/  UIMAD.WIDE.U32 UR4, UR6, -0x33333333, URZ ;  /* 0xcccccccd060478a5 */ /* 0x000fc8000f8e003f */
[----:B------:R-:W-:Y:S01]  /*28b0*/  USHF.R.U32.HI UR4, URZ, 0x2, UR5 ;  /* 0x000000023f047899 */ /* 0x000fe20008011605 */
[----:B------:R-:W-:-:S03]  /*28c0*/  PLOP3.LUT P0, PT, PT, PT, UP0, 0x80, 0x0 ;  /* 0x000000000000781c */ /* 0x000fc60003f0f008 */
[----:B------:R-:W-:-:S04]  /*28d0*/  UIMAD UR6, UR4, -0x5, UR6 ;  /* 0xfffffffb040678a4 */ /* 0x000fc8000f8e0206 */
[----:B------:R-:W-:-:S04]  /*28e0*/  ULEA UR6, UR6, UR39, 0x3 ;  /* 0x0000002706067291 */ /* 0x000fc8000f8e183f */
[----:B------:R-:W-:-:S04]  /*28f0*/  UIADD3 UR6, UR6, 0x28, URZ ;  /* 0x0000002806067890 */ /* 0x000fc8000fffe03f */
[----:B------:R-:W-:-:S09]  /*2900*/  UPRMT UR6, URZ, 0x654, UR6 ;  /* 0x000006543f067896 */ /* 0x000fd20008000006 */
[----:B------:R-:W-:Y:S01]  /*2910*/  SYNCS.ARRIVE.TRANS64.RED.A1T0 RZ, [UR6], RZ ;  /* 0x000000ffffff79a7 */ /* 0x000fe20008100406 */
[----:B------:R-:W-:Y:S05]  /*2920*/  @P0 BRA `(.L_x_41) ;  /* 0x0000000000040947 */ /* 0x000fea0003800000 */
[----:B------:R-:W-:Y:S01]  /*2930*/  BPT.TRAP 0x1 ;  /* 0x000000040000795c */ /* 0x000fe20000300000 */
.L_x_41:
[----:B0-----:R-:W-:Y:S01]  /*2940*/  IMAD.U32 R0, RZ, RZ, UR42 ;  /* 0x0000002aff007e24 */ /* 0x001fe2000f8e00ff */
[----:B------:R-:W-:Y:S01]  /*2950*/  UIADD3 UR52, UR38, UR52, URZ ;  /* 0x0000003426347290 */ /* 0x000fe2000fffe03f */
[----:B------:R-:W0:Y:S01]  /*2960*/  LDC R9, c[0x0][0x288] ;  /* 0x0000a200ff097b82 */ /* 0x000e220000000800 */
[----:B------:R-:W-:Y:S01]  /*2970*/  UISETP.GE.U32.AND UP1, UPT, UR38, 0x5, UPT ;  /* 0x000000052600788c */ /* 0x000fe2000bf26070 */
[----:B------:R-:W-:Y:S01]  /*2980*/  IMAD.SHL.U32 R12, R164, 0x2, RZ ;  /* 0x00000002a40c7824 */ /* 0x000fe200078e00ff */
[----:B------:R-:W-:Y:S01]  /*2990*/  SHF.L.U32 R0, R0, 0x1f, RZ ;  /* 0x0000001f00007819 */ /* 0x000fe200000006ff */
[----:B------:R-:W-:Y:S02]  /*29a0*/  UISETP.GT.U32.AND UP0, UPT, UR52, 0x4, UPT ;  /* 0x000000043400788c */ /* 0x000fe4000bf04070 */
[----:B------:R-:W-:Y:S01]  /*29b0*/  UIMAD.WIDE.U32 UR4, UR52, -0x33333333, URZ ;  /* 0xcccccccd340478a5 */ /* 0x000fe2000f8e003f */
[----:B------:R-:W-:Y:S01]  /*29c0*/  SHF.R.S32.HI R13, RZ, 0x1f, R12 ;  /* 0x0000001fff0d7819 */ /* 0x000fe2000001140c */
[----:B------:R-:W2:Y:S01]  /*29d0*/  SYNCS.PHASECHK.TRANS64.TRYWAIT P0, [R167+UR47+0x10], R0 ;  /* 0x00001000a70075a7 */ /* 0x000ea2000800016f */
[----:B------:R-:W-:-:S02]  /*29e0*/  UISETP.LT.U32.AND UP0, UPT, UR38, 0x5, UP0 ;  /* 0x000000052600788c */ /* 0x000fc40008701070 */
[----:B------:R-:W-:Y:S02]  /*29f0*/  USHF.R.U32.HI UR4, URZ, 0x2, UR5 ;  /* 0x000000023f047899 */ /* 0x000fe40008011605 */
[----:B------:R-:W-:Y:S02]  /*2a00*/  USEL UR6, URZ, 0x1, !UP0 ;  /* 0x000000013f067887 */ /* 0x000fe4000c000000 */
[----:B------:R-:W-:Y:S02]  /*2a10*/  UIMAD UR52, UR4, -0x5, UR52 ;  /* 0xfffffffb043478a4 */ /* 0x000fe4000f8e0234 */
[----:B------:R-:W-:-:S04]  /*2a20*/  ULOP3.LUT UR48, UR48, UR6, URZ, 0x3c, !UPT ;  /* 0x0000000630307292 */ /* 0x000fc8000f8e3c3f */
[----:B------:R-:W-:Y:S01]  /*2a30*/  @UP1 ULOP3.LUT UR48, UR48, 0x1, UR4, 0x78, !UPT ;  /* 0x0000000130301892 */ /* 0x000fe2000f8e7804 */
[----:B0-2---:R-:W-:Y:S11]  /*2a40*/  @!P0 BRA `(.L_x_42) ;  /* 0x00000098009c8947 */ /* 0x005ff60003800000 */
.L_x_329:
[----:B0-----:R-:W-:Y:S01]  /*2a50*/  IMAD.SHL.U32 R3, R22, 0x40, RZ ;  /* 0x0000004016037824 */ /* 0x001fe200078e00ff */
[----:B------:R-:W-:Y:S01]  /*2a60*/  ULDC UR6, c[0x0][0x284] ;  /* 0x0000a10000067ab9 */ /* 0x000fe20000000800 */
[----:B------:R-:W-:Y:S01]  /*2a70*/  IMAD.SHL.U32 R14, R18, 0x100, RZ ;  /* 0x00000100120e7824 */ /* 0x000fe200078e00ff */
[----:B------:R-:W-:Y:S01]  /*2a80*/  SHF.R.S32.HI R157, RZ, 0x1f, R19 ;  /* 0x0000001fff9d7819 */ /* 0x000fe20000011413 */
[----:B------:R-:W-:Y:S01]  /*2a90*/  ULDC.64 UR4, c[0x0][0x5d0] ;  /* 0x0001740000047ab9 */ /* 0x000fe20000000a00 */
[----:B------:R-:W-:Y:S01]  /*2aa0*/  ISETP.GE.AND P0, PT, R3, UR6, PT ;  /* 0x0000000603007c0c */ /* 0x000fe2000bf06270 */
[----:B------:R-:W-:Y:S01]  /*2ab0*/  IMAD.WIDE.U32 R4, R19, UR4, R12 ;  /* 0x0000000413047c25 */ /* 0x000fe2000f8e000c */
[----:B------:R-:W-:Y:S02]  /*2ac0*/  SHF.R.S32.HI R15, RZ, 0x1f, R14 ;  /* 0x0000001fff0f7819 */ /* 0x000fe4000001140e */
[C---:B------:R-:W-:Y:S01]  /*2ad0*/  ISETP.GE.OR P0, PT, R14.reuse, R9, P0 ;  /* 0x000000090e00720c */ /* 0x040fe20000706670 */
[----:B------:R-:W-:Y:S01]  /*2ae0*/  IMAD R0, R157, UR4, RZ ;  /* 0x000000049d007c24 */ /* 0x000fe2000f8e02ff */
[----:B-1----:R-:W-:-:S03]  /*2af0*/  IADD3 R4, P1, R14, R4, RZ ;  /* 0x000000040e047210 */ /* 0x002fc60007f3e0ff */
[----:B------:R-:W-:-:S05]  /*2b00*/  IMAD R7, R19, UR5, R0 ;  /* 0x0000000513077c24 */ /* 0x000fca000f8e0200 */
[----:B------:R-:W-:-:S03]  /*2b10*/  IADD3.X R5, R15, R5, R7, P1, !PT ;  /* 0x000000050f057210 */ /* 0x000fc60000ffe407 */
[----:B------:R-:W-:Y:S05]  /*2b20*/  @P0 BRA `(.L_x_43) ;  /* 0x0000007800e80947 */ /* 0x000fea0003800000 */
[----:B------:R-:W0:Y:S01]  /*2b30*/  LDC.64 R10, c[0x0][0x5c8] ;  /* 0x00017200ff0a7b82 */ /* 0x000e220000000a00 */
[----:B-----5:R-:W-:Y:S01]  /*2b40*/  FSETP.NEU.AND P0, PT, R152, RZ, PT ;  /* 0x000000ff9800720b */ /* 0x020fe20003f0d000 */
[----:B------:R-:W-:Y:S01]  /*2b50*/  IMAD R7, R164, -0x2, R9 ;  /* 0xfffffffea4077824 */ /* 0x000fe200078e0209 */
[----:B------:R-:W-:Y:S01]  /*2b60*/  BSSY B0, `(.L_x_43) ;  /* 0x00007b6000007945 */ /* 0x000fe20003800000 */
[----:B------:R-:W-:-:S04]  /*2b70*/  IMAD.WIDE R162, R22, 0x40, R154 ;  /* 0x0000004016a27825 */ /* 0x000fc800078e029a */
[----:B------:R-:W-:Y:S02]  /*2b80*/  IMAD.IADD R0, R7, 0x1, -R14 ;  /* 0x0000000107007824 */ /* 0x000fe400078e0a0e */
[----:B------:R-:W-:-:S03]  /*2b90*/  IMAD.IADD R3, R166, 0x1, -R3 ;  /* 0x00000001a6037824 */ /* 0x000fc600078e0a03 */
[----:B------:R-:W-:-:S04]  /*2ba0*/  ISETP.GT.AND P2, PT, R0, RZ, PT ;  /* 0x000000ff0000720c */ /* 0x000fc80003f44270 */
[----:B------:R-:W-:Y:S01]  /*2bb0*/  ISETP.GT.AND P4, PT, R3, RZ, P2 ;  /* 0x000000ff0300720c */ /* 0x000fe20001784270 */
[-C--:B0-----:R-:W-:Y:S02]  /*2bc0*/  IMAD R6, R163, R10.reuse, RZ ;  /* 0x0000000aa3067224 */ /* 0x081fe400078e02ff */
[----:B------:R-:W-:-:S04]  /*2bd0*/  IMAD.WIDE.U32 R168, R162, R10, R4 ;  /* 0x0000000aa2a87225 */ /* 0x000fc800078e0004 */
[----:B------:R-:W-:-:S04]  /*2be0*/  IMAD R5, R162, R11, R6 ;  /* 0x0000000ba2057224 */ /* 0x000fc800078e0206 */
[----:B------:R-:W-:Y:S01]  /*2bf0*/  IMAD.IADD R173, R169, 0x1, R5 ;  /* 0x00000001a9ad7824 */ /* 0x000fe200078e0205 */
[----:B------:R-:W-:Y:S06]  /*2c00*/  @!P0 BRA `(.L_x_44) ;  /* 0x0000005400948947 */ /* 0x000fec0003800000 */
[----:B------:R-:W0:Y:S01]  /*2c10*/  LDC.64 R20, c[0x0][0x5b8] ;  /* 0x00016e00ff147b82 */ /* 0x000e220000000a00 */
[----:B------:R-:W-:-:S07]  /*2c20*/  ULDC.64 UR4, c[0x0][0x5c0] ;  /* 0x0001700000047ab9 */ /* 0x000fce0000000a00 */
[----:B------:R-:W1:Y:S08]  /*2c30*/  LDC.64 R170, c[0x0][0x5b0] ;  /* 0x00016c00ffaa7b82 */ /* 0x000e700000000a00 */
[----:B------:R-:W2:Y:S01]  /*2c40*/  LDC.64 R8, c[0x0][0x5a8] ;  /* 0x00016a00ff087b82 */ /* 0x000ea20000000a00 */
[-C--:B0-----:R-:W-:Y:S02]  /*2c50*/  IMAD R6, R157, R20.reuse, RZ ;  /* 0x000000149d067224 */ /* 0x081fe400078e02ff */
[----:B------:R-:W-:-:S04]  /*2c60*/  IMAD.WIDE.U32 R4, R19, R20, R12 ;  /* 0x0000001413047225 */ /* 0x000fc800078e000c */
[----:B------:R-:W-:Y:S01]  /*2c70*/  IMAD R167, R19, R21, R6 ;  /* 0x0000001513a77224 */ /* 0x000fe200078e0206 */
[----:B------:R-:W-:Y:S01]  /*2c80*/  IADD3 R156, P0, R14, R4, RZ ;  /* 0x000000040e9c7210 */ /* 0x000fe20007f1e0ff */
[----:B-1----:R-:W-:-:S03]  /*2c90*/  IMAD R4, R163, R170, RZ ;  /* 0x000000aaa3047224 */ /* 0x002fc600078e02ff */
[----:B------:R-:W-:Y:S01]  /*2ca0*/  IADD3.X R157, R15, R5, R167, P0, !PT ;  /* 0x000000050f9d7210 */ /* 0x000fe200007fe4a7 */
[C---:B------:R-:W-:Y:S02]  /*2cb0*/  IMAD R163, R162.reuse, R171, R4 ;  /* 0x000000aba2a37224 */ /* 0x040fe400078e0204 */
[----:B------:R-:W-:-:S04]  /*2cc0*/  IMAD.WIDE.U32 R4, R162, R170, R156 ;  /* 0x000000aaa2047225 */ /* 0x000fc800078e009c */
[----:B------:R-:W-:Y:S01]  /*2cd0*/  IMAD.IADD R5, R5, 0x1, R163 ;  /* 0x0000000105057824 */ /* 0x000fe200078e02a3 */
[----:B--2---:R-:W-:-:S04]  /*2ce0*/  LEA R6, P0, R4, R8, 0x2 ;  /* 0x0000000804067211 */ /* 0x004fc800078010ff */
[----:B------:R-:W-:-:S05]  /*2cf0*/  LEA.HI.X R7, R4, R9, R5, 0x2, P0 ;  /* 0x0000000904077211 */ /* 0x000fca00000f1405 */
[----:B------:R0:W2:Y:S01]  /*2d00*/  @P4 LDG.E.LTC128B R18, desc[UR54][R6.64] ;  /* 0x0000003606124981 */ /* 0x0000a2000c1e1920 */
[----:B------:R-:W-:Y:S01]  /*2d10*/  IMAD.WIDE.U32 R4, R162, R170, R14 ;  /* 0x000000aaa2047225 */ /* 0x000fe200078e000e */
[C---:B------:R-:W-:Y:S01]  /*2d20*/  SHF.L.U64.HI R161, R170.reuse, 0x3, R171 ;  /* 0x00000003aaa17819 */ /* 0x040fe200000102ab */
[----:B------:R-:W-:Y:S02]  /*2d30*/  BSSY B1, `(.L_x_45) ;  /* 0x0000014000017945 */ /* 0x000fe40003800000 */
[----:B------:R-:W-:Y:S01]  /*2d40*/  IMAD.SHL.U32 R160, R170, 0x8, RZ ;  /* 0x00000008aaa07824 */ /* 0x000fe200078e00ff */
[----:B------:R-:W-:Y:S02]  /*2d50*/  IADD3 R158, P0, R12, R4, RZ ;  /* 0x000000040c9e7210 */ /* 0x000fe40007f1e0ff */
[----:B------:R-:W-:Y:S01]  /*2d60*/  LEA R4, P1, R168, UR4, 0x2 ;  /* 0x00000004a8047c11 */ /* 0x000fe2000f8210ff */
[----:B------:R-:W-:Y:S01]  /*2d70*/  IMAD.WIDE.U32 R160, R162, R170, R160 ;  /* 0x000000aaa2a07225 */ /* 0x000fe200078e00a0 */
[----:B------:R-:W-:-:S02]  /*2d80*/  IADD3.X R159, R13, R163, R5, P0, !PT ;  /* 0x000000a30d9f7210 */ /* 0x000fc400007fe405 */
[----:B------:R-:W-:Y:S02]  /*2d90*/  LEA.HI.X R5, R168, UR5, R173, 0x2, P1 ;  /* 0x00000005a8057c11 */ /* 0x000fe400088f14ad */
[----:B------:R-:W-:Y:S01]  /*2da0*/  ISETP.GT.AND P0, PT, R0, 0x1, PT ;  /* 0x000000010000780c */ /* 0x000fe20003f04270 */
[----:B------:R-:W-:-:S03]  /*2db0*/  IMAD.WIDE.U32 R158, R19, R20, R158 ;  /* 0x00000014139e7225 */ /* 0x000fc600078e009e */
[----:B------:R-:W-:Y:S01]  /*2dc0*/  ISETP.GT.AND P1, PT, R3, RZ, P0 ;  /* 0x000000ff0300720c */ /* 0x000fe20000724270 */
[----:B0-----:R-:W-:Y:S01]  /*2dd0*/  IMAD.IADD R7, R167, 0x1, R159 ;  /* 0x00000001a7077824 */ /* 0x001fe200078e029f */
[----:B------:R-:W-:-:S04]  /*2de0*/  LEA R6, P3, R158, R8, 0x2 ;  /* 0x000000089e067211 */ /* 0x000fc800078610ff */
[----:B------:R-:W-:Y:S02]  /*2df0*/  LEA.HI.X R7, R158, R9, R7, 0x2, P3 ;  /* 0x000000099e077211 */ /* 0x000fe400018f1407 */
[----:B--2---:R-:W-:-:S05]  /*2e00*/  LOP3.LUT R21, R18, 0xffffe000, RZ, 0xc0, !PT ;  /* 0xffffe00012157812 */ /* 0x004fca00078ec0ff */
[----:B------:R-:W-:-:S04]  /*2e10*/  FMUL R21, R21, R152 ;  /* 0x0000009815157220 */ /* 0x000fc80000400000 */
[----:B------:R-:W-:-:S05]  /*2e20*/  FFMA R21, R24, R153, R21 ;  /* 0x0000009918157223 */ /* 0x000fca0000000015 */
[----:B------:R-:W-:-:S05]  /*2e30*/  F2FP.TF32.F32.PACK_B R21, R21 ;  /* 0x00000015ff15723e */ /* 0x000fca00024050ff */
[----:B------:R0:W-:Y:S01]  /*2e40*/  @P4 STG.E desc[UR54][R4.64], R21 ;  /* 0x0000001504004986 */ /* 0x0001e2000c101936 */
[----:B------:R-:W-:Y:S05]  /*2e50*/  @!P1 BRA `(.L_x_46) ;  /* 0x0000000000049947 */ /* 0x000fea0003800000 */
[----:B------:R1:W5:Y:S02]  /*2e60*/  LDG.E.LTC128B R18, desc[UR54][R6.64+0x4] ;  /* 0x0000043606127981 */ /* 0x000364000c1e1920 */
.L_x_46:
[----:B------:R-:W-:Y:S05]  /*2e70*/  BSYNC B1 ;  /* 0x0000000000017941 */ /* 0x000fea0003800000 */
.L_x_45:
[----:B0----5:R-:W-:Y:S01]  /*2e80*/  LOP3.LUT R21, R18, 0xffffe000, RZ, 0xc0, !PT ;  /* 0xffffe00012157812 */ /* 0x021fe200078ec0ff */
[----:B------:R-:W-:Y:S01]  /*2e90*/  IMAD.IADD R163, R163, 0x1, R161 ;  /* 0x00000001a3a37824 */ /* 0x000fe200078e02a1 */
[----:B------:R-:W-:Y:S02]  /*2ea0*/  IADD3 R156, P3, R156, R160, RZ ;  /* 0x000000a09c9c7210 */ /* 0x000fe40007f7e0ff */
[----:B------:R-:W-:Y:S01]  /*2eb0*/  ISETP.GT.AND P2, PT, R3, 0x8, P2 ;  /* 0x000000080300780c */ /* 0x000fe20001744270 */
[----:B------:R-:W-:Y:S02]  /*2ec0*/  FMUL R22, R21, R152 ;  /* 0x0000009815167220 */ /* 0x000fe40000400000 */
[----:B------:R-:W-:Y:S01]  /*2ed0*/  IMAD.X R157, R163, 0x1, R157, P3 ;  /* 0x00000001a39d7824 */ /* 0x000fe200018e069d */
[----:B------:R-:W-:Y:S01]  /*2ee0*/  LEA R24, P3, R156, R8, 0x2 ;  /* 0x000000089c187211 */ /* 0x000fe200078610ff */
[----:B------:R-:W-:-:S03]  /*2ef0*/  FFMA R159, R25, R153, R22 ;  /* 0x00000099199f7223 */ /* 0x000fc60000000016 */
[----:B------:R-:W-:Y:S02]  /*2f00*/  LEA.HI.X R25, R156, R9, R157, 0x2, P3 ;  /* 0x000000099c197211 */ /* 0x000fe400018f149d */
[----:B------:R-:W-:-:S05]  /*2f10*/  F2FP.TF32.F32.PACK_B R159, R159 ;  /* 0x0000009fff9f723e */ /* 0x000fca00024050ff */
[----:B------:R0:W-:Y:S04]  /*2f20*/  @P1 STG.E desc[UR54][R4.64+0x4], R159 ;  /* 0x0000049f04001986 */ /* 0x0001e8000c101936 */
[----:B------:R-:W2:Y:S01]  /*2f30*/  @P2 LDG.E.LTC128B R18, desc[UR54][R24.64] ;  /* 0x0000003618122981 */ /* 0x000ea2000c1e1920 */
[----:B------:R-:W-:Y:S01]  /*2f40*/  IADD3 R12, P1, P3, R12, R160, R14 ;  /* 0x000000a00c0c7210 */ /* 0x000fe20007b3e00e */
[----:B------:R-:W-:Y:S01]  /*2f50*/  BSSY B1, `(.L_x_47) ;  /* 0x0000011000017945 */ /* 0x000fe20003800000 */
[C---:B------:R-:W-:Y:S02]  /*2f60*/  SHF.L.U64.HI R11, R10.reuse, 0x5, R11 ;  /* 0x000000050a0b7819 */ /* 0x040fe4000001020b */
[----:B------:R-:W-:Y:S02]  /*2f70*/  IADD3.X R13, R13, R163, R15, P1, P3 ;  /* 0x000000a30d0d7210 */ /* 0x000fe40000fe640f */
[----:B------:R-:W-:-:S02]  /*2f80*/  LEA R10, P1, R10, R4, 0x5 ;  /* 0x000000040a0a7211 */ /* 0x000fc400078228ff */
[----:B------:R-:W-:Y:S01]  /*2f90*/  ISETP.GT.AND P0, PT, R3, 0x8, P0 ;  /* 0x000000080300780c */ /* 0x000fe20000704270 */
[----:B------:R-:W-:-:S04]  /*2fa0*/  IMAD.WIDE.U32 R20, R19, R20, R12 ;  /* 0x0000001413147225 */ /* 0x000fc800078e000c */
[----:B------:R-:W-:Y:S01]  /*2fb0*/  IMAD.X R11, R11, 0x1, R5, P1 ;  /* 0x000000010b0b7824 */ /* 0x000fe200008e0605 */
[----:B------:R-:W-:Y:S01]  /*2fc0*/  LEA R8, P3, R20, R8, 0x2 ;  /* 0x0000000814087211 */ /* 0x000fe200078610ff */
[----:B------:R-:W-:-:S05]  /*2fd0*/  IMAD.IADD R12, R167, 0x1, R21 ;  /* 0x00000001a70c7824 */ /* 0x000fca00078e0215 */
        /* <DEDUP_REMOVED lines=8> */
.L_x_48:
[----:B------:R-:W-:Y:S05]  /*3060*/  BSYNC B1 ;  /* 0x0000000000017941 */ /* 0x000fea0003800000 */
.L_x_47:
[----:B-----5:R-:W-:Y:S01]  /*3070*/  LOP3.LUT R13, R18, 0xffffe000, RZ, 0xc0, !PT ;  /* 0xffffe000120d7812 */ /* 0x020fe200078ec0ff */
[----:B------:R-:W-:Y:S01]  /*3080*/  BSSY B1, `(.L_x_49) ;  /* 0x0000009000017945 */ /* 0x000fe20003800000 */
[----:B------:R-:W-:-:S03]  /*3090*/  ISETP.GT.AND P1, PT, R0, 0x8, PT ;  /* 0x000000080000780c */ /* 0x000fc60003f24270 */
[----:B------:R-:W-:Y:S01]  /*30a0*/  FMUL R12, R13, R152 ;  /* 0x000000980d0c7220 */ /* 0x000fe20000400000 */
[----:B------:R-:W-:-:S03]  /*30b0*/  ISETP.GT.AND P2, PT, R3, RZ, P1 ;  /* 0x000000ff0300720c */ /* 0x000fc60000f44270 */
[----:B------:R-:W-:-:S05]  /*30c0*/  FFMA R27, R27, R153, R12 ;  /* 0x000000991b1b7223 */ /* 0x000fca000000000c */
[----:B------:R-:W-:-:S05]  /*30d0*/  F2FP.TF32.F32.PACK_B R27, R27 ;  /* 0x0000001bff1b723e */ /* 0x000fca00024050ff */
[----:B------:R3:W-:Y:S01]  /*30e0*/  @P0 STG.E desc[UR54][R10.64+0x4], R27 ;  /* 0x0000041b0a000986 */ /* 0x0007e2000c101936 */
[----:B------:R-:W-:Y:S05]  /*30f0*/  @!P2 BRA `(.L_x_50) ;  /* 0x000000000004a947 */ /* 0x000fea0003800000 */
[----:B------:R4:W5:Y:S02]  /*3100*/  LDG.E.LTC128B R18, desc[UR54][R6.64+0x20] ;  /* 0x0000203606127981 */ /* 0x000964000c1e1920 */
.L_x_50:
[----:B------:R-:W-:Y:S05]  /*3110*/  BSYNC B1 ;  /* 0x0000000000017941 */ /* 0x000fea0003800000 */
.L_x_49:
        /* <DEDUP_REMOVED lines=10> */
.L_x_52:
[----:B------:R-:W-:Y:S05]  /*31c0*/  BSYNC B1 ;  /* 0x0000000000017941 */ /* 0x000fea0003800000 */
.L_x_51:
[----:B0----5:R-:W-:Y:S01]  /*31d0*/  LOP3.LUT R13, R18, 0xffffe000, RZ, 0xc0, !PT ;  /* 0xffffe000120d7812 */ /* 0x021fe200078ec0ff */
[----:B------:R-:W-:Y:S01]  /*31e0*/  BSSY B1, `(.L_x_53) ;  /* 0x0000008000017945 */ /* 0x000fe20003800000 */
[----:B------:R-:W-:-:S03]  /*31f0*/  ISETP.GT.AND P1, PT, R3, 0x8, P1 ;  /* 0x000000080300780c */ /* 0x000fc60000f24270 */
[----:B------:R-:W-:-:S04]  /*3200*/  FMUL R12, R13, R152 ;  /* 0x000000980d0c7220 */ /* 0x000fc80000400000 */
[----:B------:R-:W-:-:S05]  /*3210*/  FFMA R29, R29, R153, R12 ;  /* 0x000000991d1d7223 */ /* 0x000fca000000000c */
[----:B------:R-:W-:-:S05]  /*3220*/  F2FP.TF32.F32.PACK_B R29, R29 ;  /* 0x0000001dff1d723e */ /* 0x000fca00024050ff */
[----:B------:R0:W-:Y:S01]  /*3230*/  @P3 STG.E desc[UR54][R4.64+0x24], R29 ;  /* 0x0000241d04003986 */ /* 0x0001e2000c101936 */
[----:B------:R-:W-:Y:S05]  /*3240*/  @!P1 BRA `(.L_x_54) ;  /* 0x0000000000049947 */ /* 0x000fea0003800000 */
[----:B------:R0:W5:Y:S02]  /*3250*/  LDG.E.LTC128B R18, desc[UR54][R8.64+0x20] ;  /* 0x0000203608127981 */ /* 0x000164000c1e1920 */
.L_x_54:
[----:B------:R-:W-:Y:S05]  /*3260*/  BSYNC B1 ;  /* 0x0000000000017941 */ /* 0x000fea0003800000 */
.L_x_53:
[----:B-----5:R-:W-:Y:S01]  /*3270*/  LOP3.LUT R13, R18, 0xffffe000, RZ, 0xc0, !PT ;  /* 0xffffe000120d7812 */ /* 0x020fe200078ec0ff */
        /* <DEDUP_REMOVED lines=8> */
.L_x_56:
[----:B------:R-:W-:Y:S05]  /*3300*/  BSYNC B1 ;  /* 0x0000000000017941 */ /* 0x000fea0003800000 */
.L_x_55:
[----:B0----5:R-:W-:Y:S01]  /*3310*/  LOP3.LUT R13, R18, 0xffffe000, RZ, 0xc0, !PT ;  /* 0xffffe000120d7812 */ /* 0x021fe200078ec0ff */
        /* <DEDUP_REMOVED lines=9> */
.L_x_58:
[----:B------:R-:W-:Y:S05]  /*33b0*/  BSYNC B1 ;  /* 0x0000000000017941 */ /* 0x000fea0003800000 */
.L_x_57:
        /* <DEDUP_REMOVED lines=10> */
.L_x_60:
[----:B------:R-:W-:Y:S05]  /*3460*/  BSYNC B1 ;  /* 0x0000000000017941 */ /* 0x000fea0003800000 */
.L_x_59:
        /* <DEDUP_REMOVED lines=9> */
.L_x_62:
[----:B------:R-:W-:Y:S05]  /*3500*/  BSYNC B1 ;  /* 0x0000000000017941 */ /* 0x000fea0003800000 */
.L_x_61:
        /* <DEDUP_REMOVED lines=9> */
.L_x_64:
[----:B------:R-:W-:Y:S05]  /*35a0*/  BSYNC B1 ;  /* 0x0000000000017941 */ /* 0x000fea0003800000 */
.L_x_63:
        /* <DEDUP_REMOVED lines=10> */
.L_x_66:
[----:B------:R-:W-:Y:S05]  /*3650*/  BSYNC B1 ;  /* 0x0000000000017941 */ /* 0x000fea0003800000 */
.L_x_65:
        /* <DEDUP_REMOVED lines=10> */
.L_x_68:
[----:B------:R-:W-:Y:S05]  /*3700*/  BSYNC B1 ;  /* 0x0000000000017941 */ /* 0x000fea0003800000 */
.L_x_67:
        /* <DEDUP_REMOVED lines=9> */
.L_x_70:
[----:B------:R-:W-:Y:S05]  /*37a0*/  BSYNC B1 ;  /* 0x0000000000017941 */ /* 0x000fea0003800000 */
.L_x_69:
        /* <DEDUP_REMOVED lines=9> */
.L_x_72:
[----:B------:R-:W-:Y:S05]  /*3840*/  BSYNC B1 ;  /* 0x0000000000017941 */ /* 0x000fea0003800000 */
.L_x_71:
        /* <DEDUP_REMOVED lines=10> */
.L_x_74:
[----:B------:R-:W-:Y:S05]  /*38f0*/  BSYNC B1 ;  /* 0x0000000000017941 */ /* 0x000fea0003800000 */
.L_x_73:
        /* <DEDUP_REMOVED lines=10> */
.L_x_76:
[----:B------:R-:W-:Y:S05]  /*39a0*/  BSYNC B1 ;  /* 0x0000000000017941 */ /* 0x000fea0003800000 */
.L_x_75:
        /* <DEDUP_REMOVED lines=9> */
.L_x_78:
[----:B------:R-:W-:Y:S05]  /*3a40*/  BSYNC B1 ;  /* 0x0000000000017941 */ /* 0x000fea0003800000 */
.L_x_77:
        /* <DEDUP_REMOVED lines=9> */
.L_x_80:
[----:B------:R-:W-:Y:S05]  /*3ae0*/  BSYNC B1 ;  /* 0x0000000000017941 */ /* 0x000fea0003800000 */
.L_x_79:
        /* <DEDUP_REMOVED lines=10> */
.L_x_82:
[----:B------:R-:W-:Y:S05]  /*3b90*/  BSYNC B1 ;  /* 0x0000000000017941 */ /* 0x000fea0003800000 */
.L_x_81:
        /* <DEDUP_REMOVED lines=10> */
.L_x_84:
[----:B------:R-:W-:Y:S05]  /*3c40*/  BSYNC B1 ;  /* 0x0000000000017941 */ /* 0x000fea0003800000 */
.L_x_83:
        /* <DEDUP_REMOVED lines=9> */
.L_x_86:
[----:B------:R-:W-:Y:S05]  /*3ce0*/  BSYNC B1 ;  /* 0x0000000000017941 */ /* 0x000fea0003800000 */
.L_x_85:
        /* <DEDUP_REMOVED lines=9> */
.L_x_88:
[----:B------:R-:W-:Y:S05]  /*3d80*/  BSYNC B1 ;  /* 0x0000000000017941 */ /* 0x000fea0003800000 */
.L_x_87:
        /* <DEDUP_REMOVED lines=10> */
.L_x_90:
[----:B------:R-:W-:Y:S05]  /*3e30*/  BSYNC B1 ;  /* 0x0000000000017941 */ /* 0x000fea0003800000 */
.L_x_89:
        /* <DEDUP_REMOVED lines=10> */
.L_x_92:
[----:B------:R-:W-:Y:S05]  /*3ee0*/  BSYNC B1 ;  /* 0x0000000000017941 */ /* 0x000fea0003800000 */
.L_x_91:
        /* <DEDUP_REMOVED lines=9> */
.L_x_94:
[----:B------:R-:W-:Y:S05]  /*3f80*/  BSYNC B1 ;  /* 0x0000000000017941 */ /* 0x000fea0003800000 */
.L_x_93:
        /* <DEDUP_REMOVED lines=9> */
.L_x_96:
[----:B------:R-:W-:Y:S05]  /*4020*/  BSYNC B1 ;  /* 0x0000000000017941 */ /* 0x000fea0003800000 */
.L_x_95:
        /* <DEDUP_REMOVED lines=10> */
.L_x_98:
[----:B------:R-:W-:Y:S05]  /*40d0*/  BSYNC B1 ;  /* 0x0000000000017941 */ /* 0x000fea0003800000 */
.L_x_97:
        /* <DEDUP_REMOVED lines=10> */
.L_x_100:
[----:B------:R-:W-:Y:S05]  /*4180*/  BSYNC B1 ;  /* 0x0000000000017941 */ /* 0x000fea0003800000 */
.L_x_99:
        /* <DEDUP_REMOVED lines=9> */
.L_x_102:
[----:B------:R-:W-:Y:S05]  /*4220*/  BSYNC B1 ;  /* 0x0000000000017941 */ /* 0x000fea0003800000 */
.L_x_101:
        /* <DEDUP_REMOVED lines=9> */
.L_x_104:
[----:B------:R-:W-:Y:S05]  /*42c0*/  BSYNC B1 ;  /* 0x0000000000017941 */ /* 0x000fea0003800000 */
.L_x_103:
        /* <DEDUP_REMOVED lines=10> */
.L_x_106:
[----:B------:R-:W-:Y:S05]  /*4370*/  BSYNC B1 ;  /* 0x0000000000017941 */ /* 0x000fea0003800000 */
.L_x_105:
        /* <DEDUP_REMOVED lines=10> */
.L_x_108:
[----:B------:R-:W-:Y:S05]  /*4420*/  BSYNC B1 ;  /* 0x0000000000017941 */ /* 0x000fea0003800000 */
.L_x_107:
        /* <DEDUP_REMOVED lines=9> */
.L_x_110:
[----:B------:R-:W-:Y:S05]  /*44c0*/  BSYNC B1 ;  /* 0x0000000000017941 */ /* 0x000fea0003800000 */
.L_x_109:
        /* <DEDUP_REMOVED lines=9> */
.L_x_112:
[----:B------:R-:W-:Y:S05]  /*4560*/  BSYNC B1 ;  /* 0x0000000000017941 */ /* 0x000fea0003800000 */
.L_x_111:
        /* <DEDUP_REMOVED lines=10> */
.L_x_114:
[----:B------:R-:W-:Y:S05]  /*4610*/  BSYNC B1 ;  /* 0x0000000000017941 */ /* 0x000fea0003800000 */
.L_x_113:
        /* <DEDUP_REMOVED lines=10> */
.L_x_116:
[----:B------:R-:W-:Y:S05]  /*46c0*/  BSYNC B1 ;  /* 0x0000000000017941 */ /* 0x000fea0003800000 */
.L_x_115:
        /* <DEDUP_REMOVED lines=9> */
.L_x_118:
[----:B------:R-:W-:Y:S05]  /*4760*/  BSYNC B1 ;  /* 0x0000000000017941 */ /* 0x000fea0003800000 */
.L_x_117:
        /* <DEDUP_REMOVED lines=9> */
.L_x_120:
[----:B------:R-:W-:Y:S05]  /*4800*/  BSYNC B1 ;  /* 0x0000000000017941 */ /* 0x000fea0003800000 */
.L_x_119:
        /* <DEDUP_REMOVED lines=10> */
.L_x_122:
[----:B------:R-:W-:Y:S05]  /*48b0*/  BSYNC B1 ;  /* 0x0000000000017941 */ /* 0x000fea0003800000 */
.L_x_121:
        /* <DEDUP_REMOVED lines=10> */
.L_x_124:
[----:B------:R-:W-:Y:S05]  /*4960*/  BSYNC B1 ;  /* 0x0000000000017941 */ /* 0x000fea0003800000 */
.L_x_123:
        /* <DEDUP_REMOVED lines=9> */
.L_x_126:
[----:B------:R-:W-:Y:S05]  /*4a00*/  BSYNC B1 ;  /* 0x0000000000017941 */ /* 0x000fea0003800000 */
.L_x_125:
        /* <DEDUP_REMOVED lines=9> */
.L_x_128:
[----:B------:R-:W-:Y:S05]  /*4aa0*/  BSYNC B1 ;  /* 0x0000000000017941 */ /* 0x000fea0003800000 */
.L_x_127:
        /* <DEDUP_REMOVED lines=10> */
.L_x_130:
[----:B------:R-:W-:Y:S05]  /*4b50*/  BSYNC B1 ;  /* 0x0000000000017941 */ /* 0x000fea0003800000 */
.L_x_129:
        /* <DEDUP_REMOVED lines=10> */
.L_x_132:
[----:B------:R-:W-:Y:S05]  /*4c00*/  BSYNC B1 ;  /* 0x0000000000017941 */ /* 0x000fea0003800000 */
.L_x_131:
        /* <DEDUP_REMOVED lines=9> */
.L_x_134:
[----:B------:R-:W-:Y:S05]  /*4ca0*/  BSYNC B1 ;  /* 0x0000000000017941 */ /* 0x000fea0003800000 */
.L_x_133:
        /* <DEDUP_REMOVED lines=9> */
.L_x_136:
[----:B------:R-:W-:Y:S05]  /*4d40*/  BSYNC B1 ;  /* 0x0000000000017941 */ /* 0x000fea0003800000 */
.L_x_135:
        /* <DEDUP_REMOVED lines=10> */
.L_x_138:
[----:B------:R-:W-:Y:S05]  /*4df0*/  BSYNC B1 ;  /* 0x0000000000017941 */ /* 0x000fea0003800000 */
.L_x_137:
        /* <DEDUP_REMOVED lines=10> */
.L_x_140:
[----:B------:R-:W-:Y:S05]  /*4ea0*/  BSYNC B1 ;  /* 0x0000000000017941 */ /* 0x000fea0003800000 */
.L_x_139:
        /* <DEDUP_REMOVED lines=9> */
.L_x_142:
[----:B------:R-:W-:Y:S05]  /*4f40*/  BSYNC B1 ;  /* 0x0000000000017941 */ /* 0x000fea0003800000 */
.L_x_141:
        /* <DEDUP_REMOVED lines=9> */
.L_x_144:
[----:B------:R-:W-:Y:S05]  /*4fe0*/  BSYNC B1 ;  /* 0x0000000000017941 */ /* 0x000fea0003800000 */
.L_x_143:
        /* <DEDUP_REMOVED lines=10> */
.L_x_146:
[----:B------:R-:W-:Y:S05]  /*5090*/  BSYNC B1 ;  /* 0x0000000000017941 */ /* 0x000fea0003800000 */
.L_x_145:
        /* <DEDUP_REMOVED lines=10> */
.L_x_148:
[----:B------:R-:W-:Y:S05]  /*5140*/  BSYNC B1 ;  /* 0x0000000000017941 */ /* 0x000fea0003800000 */
.L_x_147:
        /* <DEDUP_REMOVED lines=9> */
.L_x_150:
[----:B------:R-:W-:Y:S05]  /*51e0*/  BSYNC B1 ;  /* 0x0000000000017941 */ /* 0x000fea0003800000 */
.L_x_149:
        /* <DEDUP_REMOVED lines=9> */
.L_x_152:
[----:B------:R-:W-:Y:S05]  /*5280*/  BSYNC B1 ;  /* 0x0000000000017941 */ /* 0x000fea0003800000 */
.L_x_151:
        /* <DEDUP_REMOVED lines=10> */
.L_x_154:
[----:B------:R-:W-:Y:S05]  /*5330*/  BSYNC B1 ;  /* 0x0000000000017941 */ /* 0x000fea0003800000 */
.L_x_153:
        /* <DEDUP_REMOVED lines=10> */
.L_x_156:
[----:B------:R-:W-:Y:S05]  /*53e0*/  BSYNC B1 ;  /* 0x0000000000017941 */ /* 0x000fea0003800000 */
.L_x_155:
        /* <DEDUP_REMOVED lines=9> */
.L_x_158:
[----:B------:R-:W-:Y:S05]  /*5480*/  BSYNC B1 ;  /* 0x0000000000017941 */ /* 0x000fea0003800000 */
.L_x_157:
        /* <DEDUP_REMOVED lines=9> */
.L_x_160:
[----:B------:R-:W-:Y:S05]  /*5520*/  BSYNC B1 ;  /* 0x0000000000017941 */ /* 0x000fea0003800000 */
.L_x_159:
        /* <DEDUP_REMOVED lines=10> */
.L_x_162:
[----:B------:R-:W-:Y:S05]  /*55d0*/  BSYNC B1 ;  /* 0x0000000000017941 */ /* 0x000fea0003800000 */
.L_x_161:
        /* <DEDUP_REMOVED lines=10> */
.L_x_164:
[----:B------:R-:W-:Y:S05]  /*5680*/  BSYNC B1 ;  /* 0x0000000000017941 */ /* 0x000fea0003800000 */
.L_x_163:
        /* <DEDUP_REMOVED lines=9> */
.L_x_166:
[----:B------:R-:W-:Y:S05]  /*5720*/  BSYNC B1 ;  /* 0x0000000000017941 */ /* 0x000fea0003800000 */
.L_x_165:
        /* <DEDUP_REMOVED lines=9> */
.L_x_168:
[----:B------:R-:W-:Y:S05]  /*57c0*/  BSYNC B1 ;  /* 0x0000000000017941 */ /* 0x000fea0003800000 */
.L_x_167:
        /* <DEDUP_REMOVED lines=10> */
.L_x_170:
[----:B------:R-:W-:Y:S05]  /*5870*/  BSYNC B1 ;  /* 0x0000000000017941 */ /* 0x000fea0003800000 */
.L_x_169:
        /* <DEDUP_REMOVED lines=10> */
.L_x_172:
[----:B------:R-:W-:Y:S05]  /*5920*/  BSYNC B1 ;  /* 0x0000000000017941 */ /* 0x000fea0003800000 */
.L_x_171:
        /* <DEDUP_REMOVED lines=9> */
.L_x_174:
[----:B------:R-:W-:Y:S05]  /*59c0*/  BSYNC B1 ;  /* 0x0000000000017941 */ /* 0x000fea0003800000 */
.L_x_173:
        /* <DEDUP_REMOVED lines=9> */
.L_x_176:
[----:B------:R-:W-:Y:S05]  /*5a60*/  BSYNC B1 ;  /* 0x0000000000017941 */ /* 0x000fea0003800000 */
.L_x_175:
        /* <DEDUP_REMOVED lines=10> */
.L_x_178:
[----:B------:R-:W-:Y:S05]  /*5b10*/  BSYNC B1 ;  /* 0x0000000000017941 */ /* 0x000fea0003800000 */
.L_x_177:
        /* <DEDUP_REMOVED lines=10> */
.L_x_180:
[----:B------:R-:W-:Y:S05]  /*5bc0*/  BSYNC B1 ;  /* 0x0000000000017941 */ /* 0x000fea0003800000 */
.L_x_179:
        /* <DEDUP_REMOVED lines=9> */
.L_x_182:
[----:B------:R-:W-:Y:S05]  /*5c60*/  BSYNC B1 ;  /* 0x0000000000017941 */ /* 0x000fea0003800000 */
.L_x_181:
        /* <DEDUP_REMOVED lines=9> */
.L_x_184:
[----:B------:R-:W-:Y:S05]  /*5d00*/  BSYNC B1 ;  /* 0x0000000000017941 */ /* 0x000fea0003800000 */
.L_x_183:
        /* <DEDUP_REMOVED lines=10> */
.L_x_186:
[----:B------:R-:W-:Y:S05]  /*5db0*/  BSYNC B1 ;  /* 0x0000000000017941 */ /* 0x000fea0003800000 */
.L_x_185:
        /* <DEDUP_REMOVED lines=10> */
.L_x_188:
[----:B------:R-:W-:Y:S05]  /*5e60*/  BSYNC B1 ;  /* 0x0000000000017941 */ /* 0x000fea0003800000 */
.L_x_187:
        /* <DEDUP_REMOVED lines=9> */
.L_x_190:
[----:B------:R-:W-:Y:S05]  /*5f00*/  BSYNC B1 ;  /* 0x0000000000017941 */ /* 0x000fea0003800000 */
.L_x_189:
        /* <DEDUP_REMOVED lines=9> */
.L_x_192:
[----:B------:R-:W-:Y:S05]  /*5fa0*/  BSYNC B1 ;  /* 0x0000000000017941 */ /* 0x000fea0003800000 */
.L_x_191:
        /* <DEDUP_REMOVED lines=10> */
.L_x_194:
[----:B------:R-:W-:Y:S05]  /*6050*/  BSYNC B1 ;  /* 0x0000000000017941 */ /* 0x000fea0003800000 */
.L_x_193:
        /* <DEDUP_REMOVED lines=10> */
.L_x_196:
[----:B------:R-:W-:Y:S05]  /*6100*/  BSYNC B1 ;  /* 0x0000000000017941 */ /* 0x000fea0003800000 */
.L_x_195:
        /* <DEDUP_REMOVED lines=9> */
.L_x_198:
[----:B------:R-:W-:Y:S05]  /*61a0*/  BSYNC B1 ;  /* 0x0000000000017941 */ /* 0x000fea0003800000 */
.L_x_197:
        /* <DEDUP_REMOVED lines=9> */
.L_x_200:
[----:B------:R-:W-:Y:S05]  /*6240*/  BSYNC B1 ;  /* 0x0000000000017941 */ /* 0x000fea0003800000 */
.L_x_199:
        /* <DEDUP_REMOVED lines=10> */
.L_x_202:
[----:B------:R-:W-:Y:S05]  /*62f0*/  BSYNC B1 ;  /* 0x0000000000017941 */ /* 0x000fea0003800000 */
.L_x_201:
        /* <DEDUP_REMOVED lines=10> */
.L_x_204:
[----:B------:R-:W-:Y:S05]  /*63a0*/  BSYNC B1 ;  /* 0x0000000000017941 */ /* 0x000fea0003800000 */
.L_x_203:
        /* <DEDUP_REMOVED lines=9> */
.L_x_206:
[----:B------:R-:W-:Y:S05]  /*6440*/  BSYNC B1 ;  /* 0x0000000000017941 */ /* 0x000fea0003800000 */
.L_x_205:
        /* <DEDUP_REMOVED lines=9> */
.L_x_208:
[----:B------:R-:W-:Y:S05]  /*64e0*/  BSYNC B1 ;  /* 0x0000000000017941 */ /* 0x000fea0003800000 */
.L_x_207:
        /* <DEDUP_REMOVED lines=10> */
.L_x_210:
[----:B------:R-:W-:Y:S05]  /*6590*/  BSYNC B1 ;  /* 0x0000000000017941 */ /* 0x000fea0003800000 */
.L_x_209:
        /* <DEDUP_REMOVED lines=10> */
.L_x_212:
[----:B------:R-:W-:Y:S05]  /*6640*/  BSYNC B1 ;  /* 0x0000000000017941 */ /* 0x000fea0003800000 */
.L_x_211:
        /* <DEDUP_REMOVED lines=9> */
.L_x_214:
[----:B------:R-:W-:Y:S05]  /*66e0*/  BSYNC B1 ;  /* 0x0000000000017941 */ /* 0x000fea0003800000 */
.L_x_213:
        /* <DEDUP_REMOVED lines=9> */
.L_x_216:
[----:B------:R-:W-:Y:S05]  /*6780*/  BSYNC B1 ;  /* 0x0000000000017941 */ /* 0x000fea0003800000 */
.L_x_215:
        /* <DEDUP_REMOVED lines=10> */
.L_x_218:
[----:B------:R-:W-:Y:S05]  /*6830*/  BSYNC B1 ;  /* 0x0000000000017941 */ /* 0x000fea0003800000 */
.L_x_217:
        /* <DEDUP_REMOVED lines=10> */
.L_x_220:
[----:B------:R-:W-:Y:S05]  /*68e0*/  BSYNC B1 ;  /* 0x0000000000017941 */ /* 0x000fea0003800000 */
.L_x_219:
        /* <DEDUP_REMOVED lines=9> */
.L_x_222:
[----:B------:R-:W-:Y:S05]  /*6980*/  BSYNC B1 ;  /* 0x0000000000017941 */ /* 0x000fea0003800000 */
.L_x_221:
        /* <DEDUP_REMOVED lines=9> */
.L_x_224:
[----:B------:R-:W-:Y:S05]  /*6a20*/  BSYNC B1 ;  /* 0x0000000000017941 */ /* 0x000fea0003800000 */
.L_x_223:
        /* <DEDUP_REMOVED lines=10> */
.L_x_226:
[----:B------:R-:W-:Y:S05]  /*6ad0*/  BSYNC B1 ;  /* 0x0000000000017941 */ /* 0x000fea0003800000 */
.L_x_225:
        /* <DEDUP_REMOVED lines=10> */
.L_x_228:
[----:B------:R-:W-:Y:S05]  /*6b80*/  BSYNC B1 ;  /* 0x0000000000017941 */ /* 0x000fea0003800000 */
.L_x_227:
        /* <DEDUP_REMOVED lines=9> */
.L_x_230:
[----:B------:R-:W-:Y:S05]  /*6c20*/  BSYNC B1 ;  /* 0x0000000000017941 */ /* 0x000fea0003800000 */
.L_x_229:
        /* <DEDUP_REMOVED lines=9> */
.L_x_232:
[----:B------:R-:W-:Y:S05]  /*6cc0*/  BSYNC B1 ;  /* 0x0000000000017941 */ /* 0x000fea0003800000 */
.L_x_231:
        /* <DEDUP_REMOVED lines=10> */
.L_x_234:
[----:B------:R-:W-:Y:S05]  /*6d70*/  BSYNC B1 ;  /* 0x0000000000017941 */ /* 0x000fea0003800000 */
.L_x_233:
        /* <DEDUP_REMOVED lines=10> */
.L_x_236:
[----:B------:R-:W-:Y:S05]  /*6e20*/  BSYNC B1 ;  /* 0x0000000000017941 */ /* 0x000fea0003800000 */
.L_x_235:
        /* <DEDUP_REMOVED lines=9> */
.L_x_238:
[----:B------:R-:W-:Y:S05]  /*6ec0*/  BSYNC B1 ;  /* 0x0000000000017941 */ /* 0x000fea0003800000 */
.L_x_237:
        /* <DEDUP_REMOVED lines=9> */
.L_x_240:
[----:B------:R-:W-:Y:S05]  /*6f60*/  BSYNC B1 ;  /* 0x0000000000017941 */ /* 0x000fea0003800000 */
.L_x_239:
        /* <DEDUP_REMOVED lines=10> */
.L_x_242:
[----:B------:R-:W-:Y:S05]  /*7010*/  BSYNC B1 ;  /* 0x0000000000017941 */ /* 0x000fea0003800000 */
.L_x_241:
        /* <DEDUP_REMOVED lines=10> */
.L_x_244:
[----:B------:R-:W-:Y:S05]  /*70c0*/  BSYNC B1 ;  /* 0x0000000000017941 */ /* 0x000fea0003800000 */
.L_x_243:
        /* <DEDUP_REMOVED lines=9> */
.L_x_246:
[----:B------:R-:W-:Y:S05]  /*7160*/  BSYNC B1 ;  /* 0x0000000000017941 */ /* 0x000fea0003800000 */
.L_x_245:
        /* <DEDUP_REMOVED lines=9> */
.L_x_248:
[----:B------:R-:W-:Y:S05]  /*7200*/  BSYNC B1 ;  /* 0x0000000000017941 */ /* 0x000fea0003800000 */
.L_x_247:
        /* <DEDUP_REMOVED lines=10> */
.L_x_250:
[----:B------:R-:W-:Y:S05]  /*72b0*/  BSYNC B1 ;  /* 0x0000000000017941 */ /* 0x000fea0003800000 */
.L_x_249:
        /* <DEDUP_REMOVED lines=10> */
.L_x_252:
[----:B------:R-:W-:Y:S05]  /*7360*/  BSYNC B1 ;  /* 0x0000000000017941 */ /* 0x000fea0003800000 */
.L_x_251:
        /* <DEDUP_REMOVED lines=9> */
.L_x_254:
[----:B------:R-:W-:Y:S05]  /*7400*/  BSYNC B1 ;  /* 0x0000000000017941 */ /* 0x000fea0003800000 */
.L_x_253:
        /* <DEDUP_REMOVED lines=9> */
.L_x_256:
[----:B------:R-:W-:Y:S05]  /*74a0*/  BSYNC B1 ;  /* 0x0000000000017941 */ /* 0x000fea0003800000 */
.L_x_255:
        /* <DEDUP_REMOVED lines=10> */
.L_x_258:
[----:B------:R-:W-:Y:S05]  /*7550*/  BSYNC B1 ;  /* 0x0000000000017941 */ /* 0x000fea0003800000 */
.L_x_257:
        /* <DEDUP_REMOVED lines=10> */
.L_x_260:
[----:B------:R-:W-:Y:S05]  /*7600*/  BSYNC B1 ;  /* 0x0000000000017941 */ /* 0x000fea0003800000 */
.L_x_259:
        /* <DEDUP_REMOVED lines=9> */
.L_x_262:
[----:B------:R-:W-:Y:S05]  /*76a0*/  BSYNC B1 ;  /* 0x0000000000017941 */ /* 0x000fea0003800000 */
.L_x_261:
        /* <DEDUP_REMOVED lines=9> */
.L_x_264:
[----:B------:R-:W-:Y:S05]  /*7740*/  BSYNC B1 ;  /* 0x0000000000017941 */ /* 0x000fea0003800000 */
.L_x_263:
        /* <DEDUP_REMOVED lines=10> */
.L_x_266:
[----:B------:R-:W-:Y:S05]  /*77f0*/  BSYNC B1 ;  /* 0x0000000000017941 */ /* 0x000fea0003800000 */
.L_x_265:
        /* <DEDUP_REMOVED lines=10> */
.L_x_268:
[----:B------:R-:W-:Y:S05]  /*78a0*/  BSYNC B1 ;  /* 0x0000000000017941 */ /* 0x000fea0003800000 */
.L_x_267:
        /* <DEDUP_REMOVED lines=9> */
.L_x_270:
[----:B------:R-:W-:Y:S05]  /*7940*/  BSYNC B1 ;  /* 0x0000000000017941 */ /* 0x000fea0003800000 */
.L_x_269:
        /* <DEDUP_REMOVED lines=9> */
.L_x_272:
[----:B------:R-:W-:Y:S05]  /*79e0*/  BSYNC B1 ;  /* 0x0000000000017941 */ /* 0x000fea0003800000 */
.L_x_271:
        /* <DEDUP_REMOVED lines=10> */
.L_x_274:
[----:B------:R-:W-:Y:S05]  /*7a90*/  BSYNC B1 ;  /* 0x0000000000017941 */ /* 0x000fea0003800000 */
.L_x_273:
        /* <DEDUP_REMOVED lines=10> */
.L_x_276:
[----:B------:R-:W-:Y:S05]  /*7b40*/  BSYNC B1 ;  /* 0x0000000000017941 */ /* 0x000fea0003800000 */
.L_x_275:
        /* <DEDUP_REMOVED lines=9> */
.L_x_278:
[----:B------:R-:W-:Y:S05]  /*7be0*/  BSYNC B1 ;  /* 0x0000000000017941 */ /* 0x000fea0003800000 */
.L_x_277:
        /* <DEDUP_REMOVED lines=9> */
.L_x_280:
[----:B------:R-:W-:Y:S05]  /*7c80*/  BSYNC B1 ;  /* 0x0000000000017941 */ /* 0x000fea0003800000 */
.L_x_279:
        /* <DEDUP_REMOVED lines=10> */
.L_x_282:
[----:B------:R-:W-:Y:S05]  /*7d30*/  BSYNC B1 ;  /* 0x0000000000017941 */ /* 0x000fea0003800000 */
.L_x_281:
        /* <DEDUP_REMOVED lines=10> */
.L_x_284:
[----:B------:R-:W-:Y:S05]  /*7de0*/  BSYNC B1 ;  /* 0x0000000000017941 */ /* 0x000fea0003800000 */
.L_x_283:
        /* <DEDUP_REMOVED lines=9> */
.L_x_286:
[----:B------:R-:W-:Y:S05]  /*7e80*/  BSYNC B1 ;  /* 0x0000000000017941 */ /* 0x000fea0003800000 */
.L_x_285:
        /* <DEDUP_REMOVED lines=9> */
.L_x_288:
[----:B------:R-:W-:Y:S05]  /*7f20*/  BSYNC B1 ;  /* 0x0000000000017941 */ /* 0x000fea0003800000 */
.L_x_287:
        /* <DEDUP_REMOVED lines=10> */
.L_x_290:
[----:B------:R-:W-:Y:S05]  /*7fd0*/  BSYNC B1 ;  /* 0x0000000000017941 */ /* 0x000fea0003800000 */
.L_x_289:
        /* <DEDUP_REMOVED lines=10> */
.L_x_292:
[----:B------:R-:W-:Y:S05]  /*8080*/  BSYNC B1 ;  /* 0x0000000000017941 */ /* 0x000fea0003800000 */
.L_x_291:
[----:B01--45:R-:W-:Y:S01]  /*8090*/  LOP3.LUT R7, R18, 0xffffe000, RZ, 0xc0, !PT ;  /* 0xffffe00012077812 */ /* 0x033fe200078ec0ff */
        /* <DEDUP_REMOVED lines=8> */
.L_x_294:
[----:B------:R-:W-:Y:S05]  /*8120*/  BSYNC B1 ;  /* 0x0000000000017941 */ /* 0x000fea0003800000 */
.L_x_293:
[----:B0----5:R-:W-:Y:S01]  /*8130*/  LOP3.LUT R5, R18, 0xffffe000, RZ, 0xc0, !PT ;  /* 0xffffe00012057812 */ /* 0x021fe200078ec0ff */
[----:B------:R-:W-:Y:S01]  /*8140*/  @P1 IMAD.MOV.U32 R4, RZ, RZ, R10 ;  /* 0x000000ffff041224 */ /* 0x000fe200078e000a */
[----:B------:R-:W-:Y:S01]  /*8150*/  ISETP.GT.AND P0, PT, R3, 0x8, P0 ;  /* 0x000000080300780c */ /* 0x000fe20000704270 */
[----:B------:R-:W-:Y:S02]  /*8160*/  BSSY B1, `(.L_x_295) ;  /* 0x0000008000017945 */ /* 0x000fe40003800000 */
[----:B------:R-:W-:-:S04]  /*8170*/  FMUL R5, R5, R152 ;  /* 0x0000009805057220 */ /* 0x000fc80000400000 */
[----:B------:R-:W-:Y:S01]  /*8180*/  FFMA R7, R150, R153, R5 ;  /* 0x0000009996077223 */ /* 0x000fe20000000005 */
[----:B------:R-:W-:-:S04]  /*8190*/  @P1 IMAD.MOV.U32 R5, RZ, RZ, R11 ;  /* 0x000000ffff051224 */ /* 0x000fc800078e000b */
[----:B------:R-:W-:-:S05]  /*81a0*/  F2FP.TF32.F32.PACK_B R7, R7 ;  /* 0x00000007ff07723e */ /* 0x000fca00024050ff */
[----:B------:R0:W-:Y:S01]  /*81b0*/  @P1 STG.E desc[UR54][R4.64+0x3e0], R7 ;  /* 0x0003e00704001986 */ /* 0x0001e2000c101936 */
[----:B------:R-:W-:Y:S05]  /*81c0*/  @!P0 BRA `(.L_x_296) ;  /* 0x0000000000048947 */ /* 0x000fea0003800000 */
[----:B------:R4:W5:Y:S02]  /*81d0*/  LDG.E.LTC128B R18, desc[UR54][R8.64+0x3e4] ;  /* 0x0003e43608127981 */ /* 0x000964000c1e1920 */
.L_x_296:
[----:B------:R-:W-:Y:S05]  /*81e0*/  BSYNC B1 ;  /* 0x0000000000017941 */ /* 0x000fea0003800000 */
.L_x_295:
[----:B------:R-:W-:Y:S05]  /*81f0*/  @!P0 BRA `(.L_x_297) ;  /* 0x0000002400308947 */ /* 0x000fea0003800000 */
[----:B-----5:R-:W-:-:S05]  /*8200*/  LOP3.LUT R3, R18, 0xffffe000, RZ, 0xc0, !PT ;  /* 0xffffe00012037812 */ /* 0x020fca00078ec0ff */
[----:B------:R-:W-:-:S04]  /*8210*/  FMUL R0, R3, R152 ;  /* 0x0000009803007220 */ /* 0x000fc80000400000 */
[----:B------:R-:W-:-:S05]  /*8220*/  FFMA R151, R151, R153, R0 ;  /* 0x0000009997977223 */ /* 0x000fca0000000000 */
[----:B------:R-:W-:-:S05]  /*8230*/  F2FP.TF32.F32.PACK_B R151, R151 ;  /* 0x00000097ff97723e */ /* 0x000fca00024050ff */
[----:B------:R0:W-:Y:S01]  /*8240*/  STG.E desc[UR54][R10.64+0x3e4], R151 ;  /* 0x0003e4970a007986 */ /* 0x0001e2000c101936 */
[----:B------:R-:W-:Y:S05]  /*8250*/  BRA `(.L_x_297) ;  /* 0x0000002400187947 */ /* 0x000fea0003800000 */
.L_x_44:
[----:B------:R-:W-:Y:S01]  /*8260*/  ISETP.GT.AND P3, PT, R0, 0x1, PT ;  /* 0x000000010000780c */ /* 0x000fe20003f64270 */
[----:B------:R-:W-:Y:S01]  /*8270*/  ULDC.64 UR4, c[0x0][0x5c0] ;  /* 0x0001700000047ab9 */ /* 0x000fe20000000a00 */
[-C--:B------:R-:W-:Y:S01]  /*8280*/  FMUL R9, R24, R153.reuse ;  /* 0x0000009918097220 */ /* 0x080fe20000400000 */
[----:B------:R-:W-:Y:S01]  /*8290*/  LEA R4, P1, R168, UR4, 0x2 ;  /* 0x00000004a8047c11 */ /* 0x000fe2000f8210ff */
[-C--:B------:R-:W-:Y:S01]  /*82a0*/  FMUL R25, R25, R153.reuse ;  /* 0x0000009919197220 */ /* 0x080fe20000400000 */
[C---:B------:R-:W-:Y:S01]  /*82b0*/  ISETP.GT.AND P0, PT, R3.reuse, RZ, P3 ;  /* 0x000000ff0300720c */ /* 0x040fe20001f04270 */
[-C--:B------:R-:W-:Y:S01]  /*82c0*/  FMUL R13, R26, R153.reuse ;  /* 0x000000991a0d7220 */ /* 0x080fe20000400000 */
[----:B------:R-:W-:Y:S01]  /*82d0*/  ISETP.GT.AND P2, PT, R3, 0x8, P2 ;  /* 0x000000080300780c */ /* 0x000fe20001744270 */
[-C--:B------:R-:W-:Y:S01]  /*82e0*/  FMUL R27, R27, R153.reuse ;  /* 0x000000991b1b7220 */ /* 0x080fe20000400000 */
[----:B------:R-:W-:Y:S01]  /*82f0*/  LEA.HI.X R5, R168, UR5, R173, 0x2, P1 ;  /* 0x00000005a8057c11 */ /* 0x000fe200088f14ad */
[----:B------:R-:W-:Y:S01]  /*8300*/  FMUL R29, R29, R153 ;  /* 0x000000991d1d7220 */ /* 0x000fe20000400000 */
[----:B------:R-:W-:Y:S01]  /*8310*/  F2FP.TF32.F32.PACK_B R9, R9 ;  /* 0x00000009ff09723e */ /* 0x000fe200024050ff */
[-C--:B------:R-:W-:Y:S01]  /*8320*/  FMUL R31, R31, R153.reuse ;  /* 0x000000991f1f7220 */ /* 0x080fe20000400000 */
[C---:B------:R-:W-:Y:S01]  /*8330*/  SHF.L.U64.HI R11, R10.reuse, 0x5, R11 ;  /* 0x000000050a0b7819 */ /* 0x040fe2000001020b */
[----:B------:R-:W-:Y:S01]  /*8340*/  FMUL R33, R33, R153 ;  /* 0x0000009921217220 */ /* 0x000fe20000400000 */
[----:B------:R-:W-:Y:S01]  /*8350*/  LEA R6, P1, R10, R4, 0x5 ;  /* 0x000000040a067211 */ /* 0x000fe200078228ff */
[----:B------:R0:W-:Y:S01]  /*8360*/  @P4 STG.E desc[UR54][R4.64], R9 ;  /* 0x0000000904004986 */ /* 0x0001e2000c101936 */
[----:B------:R-:W-:Y:S01]  /*8370*/  F2FP.TF32.F32.PACK_B R25, R25 ;  /* 0x00000019ff19723e */ /* 0x000fe200024050ff */
[----:B------:R-:W-:Y:S01]  /*8380*/  FMUL R35, R35, R153 ;  /* 0x0000009923237220 */ /* 0x000fe20000400000 */
[----:B------:R-:W-:Y:S01]  /*8390*/  F2FP.TF32.F32.PACK_B R13, R13 ;  /* 0x0000000dff0d723e */ /* 0x000fe200024050ff */
[----:B------:R-:W-:Y:S01]  /*83a0*/  IMAD.X R7, R11, 0x1, R5, P1 ;  /* 0x000000010b077824 */ /* 0x000fe200008e0605 */
[C---:B------:R-:W-:Y:S01]  /*83b0*/  ISETP.GT.AND P4, PT, R0.reuse, 0x8, PT ;  /* 0x000000080000780c */ /* 0x040fe20003f84270 */
[----:B------:R-:W-:Y:S01]  /*83c0*/  @P0 STG.E desc[UR54][R4.64+0x4], R25 ;  /* 0x0000041904000986 */ /* 0x000fe2000c101936 */
[----:B------:R-:W-:Y:S01]  /*83d0*/  ISETP.GT.AND P0, PT, R0, 0x9, PT ;  /* 0x000000090000780c */ /* 0x000fe20003f04270 */
[-C--:B------:R-:W-:Y:S01]  /*83e0*/  FMUL R11, R30, R153.reuse ;  /* 0x000000991e0b7220 */ /* 0x080fe20000400000 */
[C---:B------:R-:W-:Y:S01]  /*83f0*/  ISETP.GT.AND P3, PT, R3.reuse, 0x8, P3 ;  /* 0x000000080300780c */ /* 0x040fe20001f64270 */
[----:B------:R1:W-:Y:S01]  /*8400*/  @P2 STG.E desc[UR54][R6.64], R13 ;  /* 0x0000000d06002986 */ /* 0x0003e2000c101936 */
[C---:B------:R-:W-:Y:S01]  /*8410*/  ISETP.GT.AND P1, PT, R3.reuse, RZ, P4 ;  /* 0x000000ff0300720c */ /* 0x040fe20002724270 */
[-C--:B0-----:R-:W-:Y:S01]  /*8420*/  FMUL R9, R28, R153.reuse ;  /* 0x000000991c097220 */ /* 0x081fe20000400000 */
[----:B------:R-:W-:Y:S01]  /*8430*/  ISETP.GT.AND P2, PT, R3, RZ, P0 ;  /* 0x000000ff0300720c */ /* 0x000fe20000744270 */
[-C--:B------:R-:W-:Y:S01]  /*8440*/  FMUL R37, R37, R153.reuse ;  /* 0x0000009925257220 */ /* 0x080fe20000400000 */
[----:B------:R-:W-:Y:S01]  /*8450*/  ISETP.GT.AND P4, PT, R3, 0x8, P4 ;  /* 0x000000080300780c */ /* 0x000fe20002784270 */
[----:B------:R-:W-:Y:S01]  /*8460*/  FMUL R39, R39, R153 ;  /* 0x0000009927277220 */ /* 0x000fe20000400000 */
[----:B------:R-:W-:Y:S01]  /*8470*/  F2FP.TF32.F32.PACK_B R27, R27 ;  /* 0x0000001bff1b723e */ /* 0x000fe200024050ff */
[----:B------:R-:W-:Y:S01]  /*8480*/  FMUL R41, R41, R153 ;  /* 0x0000009929297220 */ /* 0x000fe20000400000 */
[----:B------:R-:W-:Y:S01]  /*8490*/  F2FP.TF32.F32.PACK_B R9, R9 ;  /* 0x00000009ff09723e */ /* 0x000fe200024050ff */
[----:B------:R-:W-:Y:S01]  /*84a0*/  FMUL R43, R43, R153 ;  /* 0x000000992b2b7220 */ /* 0x000fe20000400000 */
[----:B------:R-:W-:Y:S01]  /*84b0*/  F2FP.TF32.F32.PACK_B R29, R29 ;  /* 0x0000001dff1d723e */ /* 0x000fe200024050ff */
[----:B------:R-:W-:Y:S01]  /*84c0*/  @P3 STG.E desc[UR54][R6.64+0x4], R27 ;  /* 0x0000041b06003986 */ /* 0x000fe2000c101936 */
[----:B------:R-:W-:Y:S01]  /*84d0*/  F2FP.TF32.F32.PACK_B R11, R11 ;  /* 0x0000000bff0b723e */ /* 0x000fe200024050ff */
[-C--:B-1----:R-:W-:Y:S01]  /*84e0*/  FMUL R13, R34, R153.reuse ;  /* 0x00000099220d7220 */ /* 0x082fe20000400000 */
[C---:B------:R-:W-:Y:S01]  /*84f0*/  ISETP.GT.AND P3, PT, R0.reuse, 0x11, PT ;  /* 0x000000110000780c */ /* 0x040fe20003f64270 */
[----:B------:R0:W-:Y:S01]  /*8500*/  @P1 STG.E desc[UR54][R4.64+0x20], R9 ;  /* 0x0000200904001986 */ /* 0x0001e2000c101936 */
[----:B------:R-:W-:Y:S01]  /*8510*/  ISETP.GT.AND P0, PT, R3, 0x8, P0 ;  /* 0x000000080300780c */ /* 0x000fe20000704270 */
[----:B------:R-:W-:Y:S01]  /*8520*/  FMUL R45, R45, R153 ;  /* 0x000000992d2d7220 */ /* 0x000fe20000400000 */
[----:B------:R-:W-:Y:S01]  /*8530*/  F2FP.TF32.F32.PACK_B R31, R31 ;  /* 0x0000001fff1f723e */ /* 0x000fe200024050ff */
[----:B------:R-:W-:Y:S01]  /*8540*/  @P2 STG.E desc[UR54][R4.64+0x24], R29 ;  /* 0x0000241d04002986 */ /* 0x000fe2000c101936 */
[----:B------:R-:W-:Y:S01]  /*8550*/  ISETP.GT.AND P2, PT, R0, 0x10, PT ;  /* 0x000000100000780c */ /* 0x000fe20003f44270 */
[----:B------:R-:W-:Y:S01]  /*8560*/  FMUL R47, R47, R153 ;  /* 0x000000992f2f7220 */ /* 0x000fe20000400000 */
[----:B------:R-:W-:Y:S01]  /*8570*/  F2FP.TF32.F32.PACK_B R33, R33 ;  /* 0x00000021ff21723e */ /* 0x000fe200024050ff */
[----:B------:R1:W-:Y:S01]  /*8580*/  @P4 STG.E desc[UR54][R6.64+0x20], R11 ;  /* 0x0000200b06004986 */ /* 0x0003e2000c101936 */
[----:B------:R-:W-:Y:S01]  /*8590*/  ISETP.GT.AND P1, PT, R3, RZ, P2 ;  /* 0x000000ff0300720c */ /* 0x000fe20001724270 */
[-C--:B------:R-:W-:Y:S01]  /*85a0*/  FMUL R49, R49, R153.reuse ;  /* 0x0000009931317220 */ /* 0x080fe20000400000 */
[C---:B------:R-:W-:Y:S01]  /*85b0*/  ISETP.GT.AND P4, PT, R3.reuse, RZ, P3 ;  /* 0x000000ff0300720c */ /* 0x040fe20001f84270 */
[----:B0-----:R-:W-:Y:S01]  /*85c0*/  FMUL R9, R32, R153 ;  /* 0x0000009920097220 */ /* 0x001fe20000400000 */
[----:B------:R-:W-:Y:S01]  /*85d0*/  ISETP.GT.AND P2, PT, R3, 0x8, P2 ;  /* 0x000000080300780c */ /* 0x000fe20001744270 */
[----:B------:R-:W-:Y:S01]  /*85e0*/  @P0 STG.E desc[UR54][R6.64+0x24], R31 ;  /* 0x0000241f06000986 */ /* 0x000fe2000c101936 */
[----:B------:R-:W-:Y:S01]  /*85f0*/  F2FP.TF32.F32.PACK_B R13, R13 ;  /* 0x0000000dff0d723e */ /* 0x000fe200024050ff */
[----:B------:R-:W-:Y:S01]  /*8600*/  FMUL R51, R51, R153 ;  /* 0x0000009933337220 */ /* 0x000fe20000400000 */
[----:B------:R-:W-:Y:S01]  /*8610*/  F2FP.TF32.F32.PACK_B R9, R9 ;  /* 0x00000009ff09723e */ /* 0x000fe200024050ff */
[-C--:B------:R-:W-:Y:S01]  /*8620*/  FMUL R53, R53, R153.reuse ;  /* 0x0000009935357220 */ /* 0x080fe20000400000 */
[----:B------:R-:W-:Y:S01]  /*8630*/  ISETP.GT.AND P0, PT, R0, 0x19, PT ;  /* 0x000000190000780c */ /* 0x000fe20003f04270 */
[----:B-1----:R-:W-:Y:S01]  /*8640*/  FMUL R11, R38, R153 ;  /* 0x00000099260b7220 */ /* 0x002fe20000400000 */
[----:B------:R-:W-:Y:S01]  /*8650*/  ISETP.GT.AND P3, PT, R3, 0x8, P3 ;  /* 0x000000080300780c */ /* 0x000fe20001f64270 */
[----:B------:R0:W-:Y:S01]  /*8660*/  @P1 STG.E desc[UR54][R4.64+0x40], R9 ;  /* 0x0000400904001986 */ /* 0x0001e2000c101936 */
[----:B------:R-:W-:Y:S01]  /*8670*/  F2FP.TF32.F32.PACK_B R35, R35 ;  /* 0x00000023ff23723e */ /* 0x000fe200024050ff */
        /* <DEDUP_REMOVED lines=10> */
[-C--:B0-----:R-:W-:Y:S01]  /*8720*/  FMUL R9, R36, R153.reuse ;  /* 0x0000009924097220 */ /* 0x081fe20000400000 */
[----:B------:R-:W-:Y:S01]  /*8730*/  ISETP.GT.AND P4, PT, R3, 0x8, P4 ;  /* 0x000000080300780c */ /* 0x000fe20002784270 */
[----:B------:R-:W-:Y:S01]  /*8740*/  @P3 STG.E desc[UR54][R6.64+0x44], R35 ;  /* 0x0000442306003986 */ /* 0x000fe2000c101936 */
[----:B------:R-:W-:Y:S01]  /*8750*/  ISETP.GT.AND P3, PT, R0, 0x21, PT ;  /* 0x000000210000780c */ /* 0x000fe20003f64270 */
[----:B------:R-:W-:Y:S01]  /*8760*/  FMUL R61, R61, R153 ;  /* 0x000000993d3d7220 */ /* 0x000fe20000400000 */
[----:B------:R-:W-:Y:S01]  /*8770*/  F2FP.TF32.F32.PACK_B R9, R9 ;  /* 0x00000009ff09723e */ /* 0x000fe200024050ff */
[-C--:B------:R-:W-:Y:S01]  /*8780*/  FMUL R63, R63, R153.reuse ;  /* 0x000000993f3f7220 */ /* 0x080fe20000400000 */
[----:B------:R-:W-:Y:S01]  /*8790*/  ISETP.GT.AND P0, PT, R3, 0x8, P0 ;  /* 0x000000080300780c */ /* 0x000fe20000704270 */
[----:B-1----:R-:W-:Y:S01]  /*87a0*/  FMUL R13, R42, R153 ;  /* 0x000000992a0d7220 */ /* 0x002fe20000400000 */
[----:B------:R-:W-:Y:S01]  /*87b0*/  F2FP.TF32.F32.PACK_B R39, R39 ;  /* 0x00000027ff27723e */ /* 0x000fe200024050ff */
        /* <DEDUP_REMOVED lines=145> */
[C---:B------:R-:W-:Y:S01]  /*90d0*/  ISETP.GT.AND P2, PT, R3.reuse, 0x8, P2 ;  /* 0x000000080300780c */ /* 0x040fe20001744270 */
[----:B------:R-:W-:Y:S01]  /*90e0*/  @P0 STG.E desc[UR54][R6.64+0x124], R63 ;  /* 0x0001243f06000986 */ /* 0x000fe2000c101936 */
[----:B------:R-:W-:Y:S01]  /*90f0*/  ISETP.GT.AND P3, PT, R3, 0x8, P3 ;  /* 0x000000080300780c */ /* 0x000fe20001f64270 */
[----:B------:R-:W-:Y:S01]  /*9100*/  FMUL R131, R131, R153 ;  /* 0x0000009983837220 */ /* 0x000fe20000400000 */
[----:B------:R-:W-:Y:S01]  /*9110*/  F2FP.TF32.F32.PACK_B R9, R9 ;  /* 0x00000009ff09723e */ /* 0x000fe200024050ff */
[-C--:B------:R-:W-:Y:S01]  /*9120*/  FMUL R133, R133, R153.reuse ;  /* 0x0000009985857220 */ /* 0x080fe20000400000 */
[----:B------:R-:W-:Y:S01]  /*9130*/  ISETP.GT.AND P0, PT, R0, 0x59, PT ;  /* 0x000000590000780c */ /* 0x000fe20003f04270 */
        /* <DEDUP_REMOVED lines=21> */
[C---:B------:R-:W-:Y:S01]  /*9290*/  ISETP.GT.AND P0, PT, R3.reuse, 0x8, P0 ;  /* 0x000000080300780c */ /* 0x040fe20000704270 */
[----:B-1----:R-:W-:Y:S01]  /*92a0*/  FMUL R13, R74, R153 ;  /* 0x000000994a0d7220 */ /* 0x002fe20000400000 */
[----:B------:R-:W-:Y:S01]  /*92b0*/  F2FP.TF32.F32.PACK_B R87, R87 ;  /* 0x00000057ff57723e */ /* 0x000fe200024050ff */
[----:B------:R0:W-:Y:S01]  /*92c0*/  @P1 STG.E desc[UR54][R4.64+0x160], R9 ;  /* 0x0001600904001986 */ /* 0x0001e2000c101936 */
[----:B------:R-:W-:Y:S01]  /*92d0*/  ISETP.GT.AND P1, PT, R3, RZ, P3 ;  /* 0x000000ff0300720c */ /* 0x000fe20001f24270 */
[-C--:B------:R-:W-:Y:S01]  /*92e0*/  FMUL R145, R145, R153.reuse ;  /* 0x0000009991917220 */ /* 0x080fe20000400000 */
[----:B------:R-:W-:Y:S01]  /*92f0*/  ISETP.GT.AND P3, PT, R3, 0x8, P3 ;  /* 0x000000080300780c */ /* 0x000fe20001f64270 */
[----:B------:R-:W-:Y:S01]  /*9300*/  @P2 STG.E desc[UR54][R4.64+0x164], R69 ;  /* 0x0001644504002986 */ /* 0x000fe2000c101936 */
[----:B------:R-:W-:Y:S01]  /*9310*/  ISETP.GT.AND P2, PT, R0, 0x61, PT ;  /* 0x000000610000780c */ /* 0x000fe20003f44270 */
[----:B------:R-:W-:Y:S01]  /*9320*/  FMUL R147, R147, R153 ;  /* 0x0000009993937220 */ /* 0x000fe20000400000 */
[----:B------:R-:W-:Y:S01]  /*9330*/  F2FP.TF32.F32.PACK_B R13, R13 ;  /* 0x0000000dff0d723e */ /* 0x000fe200024050ff */
[----:B------:R1:W-:Y:S01]  /*9340*/  @P4 STG.E desc[UR54][R6.64+0x160], R11 ;  /* 0x0001600b06004986 */ /* 0x0003e2000c101936 */
[----:B------:R-:W-:Y:S01]  /*9350*/  ISETP.GT.AND P4, PT, R3, RZ, P2 ;  /* 0x000000ff0300720c */ /* 0x000fe20001784270 */
[-C--:B------:R-:W-:Y:S01]  /*9360*/  FMUL R149, R149, R153.reuse ;  /* 0x0000009995957220 */ /* 0x080fe20000400000 */
[----:B------:R-:W-:Y:S01]  /*9370*/  ISETP.GT.AND P2, PT, R3, 0x8, P2 ;  /* 0x000000080300780c */ /* 0x000fe20001744270 */
[-C--:B0-----:R-:W-:Y:S01]  /*9380*/  FMUL R9, R72, R153.reuse ;  /* 0x0000009948097220 */ /* 0x081fe20000400000 */
[----:B------:R-:W-:Y:S01]  /*9390*/  @P0 STG.E desc[UR54][R6.64+0x164], R71 ;  /* 0x0001644706000986 */ /* 0x000fe2000c101936 */
[----:B------:R-:W-:Y:S01]  /*93a0*/  ISETP.GT.AND P0, PT, R0, 0x69, PT ;  /* 0x000000690000780c */ /* 0x000fe20003f04270 */
[----:B------:R-:W-:Y:S01]  /*93b0*/  FMUL R151, R151, R153 ;  /* 0x0000009997977220 */ /* 0x000fe20000400000 */
[----:B------:R-:W-:-:S02]  /*93c0*/  F2FP.TF32.F32.PACK_B R89, R89 ;  /* 0x00000059ff59723e */ /* 0x000fc400024050ff */
[----:B------:R-:W-:Y:S01]  /*93d0*/  F2FP.TF32.F32.PACK_B R9, R9 ;  /* 0x00000009ff09723e */ /* 0x000fe200024050ff */
[----:B-1----:R-:W-:Y:S01]  /*93e0*/  FMUL R11, R78, R153 ;  /* 0x000000994e0b7220 */ /* 0x002fe20000400000 */
[----:B------:R-:W-:-:S03]  /*93f0*/  F2FP.TF32.F32.PACK_B R91, R91 ;  /* 0x0000005bff5b723e */ /* 0x000fc600024050ff */
[----:B------:R0:W-:Y:S01]  /*9400*/  @P1 STG.E desc[UR54][R4.64+0x180], R9 ;  /* 0x0001800904001986 */ /* 0x0001e2000c101936 */
[----:B------:R-:W-:Y:S02]  /*9410*/  ISETP.GT.AND P1, PT, R0, 0x68, PT ;  /* 0x000000680000780c */ /* 0x000fe40003f24270 */
[----:B------:R-:W-:Y:S01]  /*9420*/  F2FP.TF32.F32.PACK_B R11, R11 ;  /* 0x0000000bff0b723e */ /* 0x000fe200024050ff */
[----:B------:R-:W-:Y:S01]  /*9430*/  @P4 STG.E desc[UR54][R4.64+0x184], R73 ;  /* 0x0001844904004986 */ /* 0x000fe2000c101936 */
[C---:B------:R-:W-:Y:S02]  /*9440*/  ISETP.GT.AND P4, PT, R3.reuse, RZ, P1 ;  /* 0x000000ff0300720c */ /* 0x040fe40000f84270 */
[C---:B------:R-:W-:Y:S01]  /*9450*/  ISETP.GT.AND P1, PT, R3.reuse, 0x8, P1 ;  /* 0x000000080300780c */ /* 0x040fe20000f24270 */
[----:B------:R1:W-:Y:S01]  /*9460*/  @P3 STG.E desc[UR54][R6.64+0x180], R13 ;  /* 0x0001800d06003986 */ /* 0x0003e2000c101936 */
[----:B------:R-:W-:Y:S02]  /*9470*/  ISETP.GT.AND P3, PT, R3, RZ, P0 ;  /* 0x000000ff0300720c */ /* 0x000fe40000764270 */
[----:B------:R-:W-:Y:S01]  /*9480*/  F2FP.TF32.F32.PACK_B R93, R93 ;  /* 0x0000005dff5d723e */ /* 0x000fe200024050ff */
[----:B0-----:R-:W-:Y:S01]  /*9490*/  FMUL R9, R76, R153 ;  /* 0x000000994c097220 */ /* 0x001fe20000400000 */
[----:B------:R-:W-:Y:S01]  /*94a0*/  @P2 STG.E desc[UR54][R6.64+0x184], R75 ;  /* 0x0001844b06002986 */ /* 0x000fe2000c101936 */
[----:B------:R-:W-:-:S02]  /*94b0*/  ISETP.GT.AND P2, PT, R0, 0x70, PT ;  /* 0x000000700000780c */ /* 0x000fc40003f44270 */
[----:B------:R-:W-:Y:S02]  /*94c0*/  F2FP.TF32.F32.PACK_B R95, R95 ;  /* 0x0000005fff5f723e */ /* 0x000fe400024050ff */
[----:B------:R-:W-:Y:S01]  /*94d0*/  F2FP.TF32.F32.PACK_B R9, R9 ;  /* 0x00000009ff09723e */ /* 0x000fe200024050ff */
[----:B-1----:R-:W-:Y:S01]  /*94e0*/  FMUL R13, R82, R153 ;  /* 0x00000099520d7220 */ /* 0x002fe20000400000 */
[----:B------:R-:W-:-:S03]  /*94f0*/  F2FP.TF32.F32.PACK_B R97, R97 ;  /* 0x00000061ff61723e */ /* 0x000fc600024050ff */
[----:B------:R0:W-:Y:S01]  /*9500*/  @P4 STG.E desc[UR54][R4.64+0x1a0], R9 ;  /* 0x0001a00904004986 */ /* 0x0001e2000c101936 */
[C---:B------:R-:W-:Y:S02]  /*9510*/  ISETP.GT.AND P4, PT, R3.reuse, RZ, P2 ;  /* 0x000000ff0300720c */ /* 0x040fe40001784270 */
[C---:B------:R-:W-:Y:S01]  /*9520*/  ISETP.GT.AND P2, PT, R3.reuse, 0x8, P2 ;  /* 0x000000080300780c */ /* 0x040fe20001744270 */
[----:B------:R-:W-:Y:S01]  /*9530*/  @P3 STG.E desc[UR54][R4.64+0x1a4], R77 ;  /* 0x0001a44d04003986 */ /* 0x000fe2000c101936 */
[C---:B------:R-:W-:Y:S02]  /*9540*/  ISETP.GT.AND P3, PT, R3.reuse, 0x8, P0 ;  /* 0x000000080300780c */ /* 0x040fe40000764270 */
[----:B------:R-:W-:Y:S01]  /*9550*/  ISETP.GT.AND P0, PT, R0, 0x71, PT ;  /* 0x000000710000780c */ /* 0x000fe20003f04270 */
[----:B------:R1:W-:Y:S01]  /*9560*/  @P1 STG.E desc[UR54][R6.64+0x1a0], R11 ;  /* 0x0001a00b06001986 */ /* 0x0003e2000c101936 */
[----:B------:R-:W-:Y:S02]  /*9570*/  F2FP.TF32.F32.PACK_B R13, R13 ;  /* 0x0000000dff0d723e */ /* 0x000fe400024050ff */
[----:B------:R-:W-:Y:S01]  /*9580*/  ISETP.GT.AND P1, PT, R3, RZ, P0 ;  /* 0x000000ff0300720c */ /* 0x000fe20000724270 */
[----:B0-----:R-:W-:Y:S01]  /*9590*/  FMUL R9, R80, R153 ;  /* 0x0000009950097220 */ /* 0x001fe20000400000 */
[----:B------:R-:W-:-:S02]  /*95a0*/  F2FP.TF32.F32.PACK_B R99, R99 ;  /* 0x00000063ff63723e */ /* 0x000fc400024050ff */
[----:B------:R-:W-:Y:S02]  /*95b0*/  F2FP.TF32.F32.PACK_B R101, R101 ;  /* 0x00000065ff65723e */ /* 0x000fe400024050ff */
[----:B------:R-:W-:Y:S01]  /*95c0*/  F2FP.TF32.F32.PACK_B R9, R9 ;  /* 0x00000009ff09723e */ /* 0x000fe200024050ff */
[----:B------:R-:W-:Y:S01]  /*95d0*/  @P3 STG.E desc[UR54][R6.64+0x1a4], R79 ;  /* 0x0001a44f06003986 */ /* 0x000fe2000c101936 */
[----:B------:R-:W-:Y:S01]  /*95e0*/  ISETP.GT.AND P3, PT, R3, 0x8, P0 ;  /* 0x000000080300780c */ /* 0x000fe20000764270 */
[----:B-1----:R-:W-:Y:S01]  /*95f0*/  FMUL R11, R86, R153 ;  /* 0x00000099560b7220 */ /* 0x002fe20000400000 */
[C---:B------:R-:W-:Y:S01]  /*9600*/  ISETP.GT.AND P0, PT, R0.reuse, 0x79, PT ;  /* 0x000000790000780c */ /* 0x040fe20003f04270 */
[----:B------:R0:W-:Y:S01]  /*9610*/  @P4 STG.E desc[UR54][R4.64+0x1c0], R9 ;  /* 0x0001c00904004986 */ /* 0x0001e2000c101936 */
[----:B------:R-:W-:Y:S02]  /*9620*/  F2FP.TF32.F32.PACK_B R103, R103 ;  /* 0x00000067ff67723e */ /* 0x000fe400024050ff */
[----:B------:R-:W-:Y:S01]  /*9630*/  F2FP.TF32.F32.PACK_B R11, R11 ;  /* 0x0000000bff0b723e */ /* 0x000fe200024050ff */
[----:B------:R-:W-:Y:S01]  /*9640*/  @P1 STG.E desc[UR54][R4.64+0x1c4], R81 ;  /* 0x0001c45104001986 */ /* 0x000fe2000c101936 */
[----:B------:R-:W-:-:S02]  /*9650*/  ISETP.GT.AND P1, PT, R0, 0x78, PT ;  /* 0x000000780000780c */ /* 0x000fc40003f24270 */
[----:B------:R-:W-:Y:S01]  /*9660*/  F2FP.TF32.F32.PACK_B R105, R105 ;  /* 0x00000069ff69723e */ /* 0x000fe200024050ff */
[----:B------:R1:W-:Y:S01]  /*9670*/  @P2 STG.E desc[UR54][R6.64+0x1c0], R13 ;  /* 0x0001c00d06002986 */ /* 0x0003e2000c101936 */
[C---:B------:R-:W-:Y:S02]  /*9680*/  ISETP.GT.AND P4, PT, R3.reuse, RZ, P1 ;  /* 0x000000ff0300720c */ /* 0x040fe40000f84270 */
[C---:B------:R-:W-:Y:S01]  /*9690*/  ISETP.GT.AND P2, PT, R3.reuse, RZ, P0 ;  /* 0x000000ff0300720c */ /* 0x040fe20000744270 */
[----:B0-----:R-:W-:Y:S01]  /*96a0*/  FMUL R9, R84, R153 ;  /* 0x0000009954097220 */ /* 0x001fe20000400000 */
[C---:B------:R-:W-:Y:S01]  /*96b0*/  ISETP.GT.AND P1, PT, R3.reuse, 0x8, P1 ;  /* 0x000000080300780c */ /* 0x040fe20000f24270 */
[----:B------:R-:W-:Y:S01]  /*96c0*/  @P3 STG.E desc[UR54][R6.64+0x1c4], R83 ;  /* 0x0001c45306003986 */ /* 0x000fe2000c101936 */
[----:B------:R-:W-:Y:S02]  /*96d0*/  ISETP.GT.AND P3, PT, R3, 0x8, P0 ;  /* 0x000000080300780c */ /* 0x000fe40000764270 */
[----:B------:R-:W-:-:S02]  /*96e0*/  F2FP.TF32.F32.PACK_B R9, R9 ;  /* 0x00000009ff09723e */ /* 0x000fc400024050ff */
[----:B------:R-:W-:Y:S01]  /*96f0*/  ISETP.GT.AND P0, PT, R0, 0x81, PT ;  /* 0x000000810000780c */ /* 0x000fe20003f04270 */
[----:B-1----:R-:W-:Y:S01]  /*9700*/  FMUL R13, R90, R153 ;  /* 0x000000995a0d7220 */ /* 0x002fe20000400000 */
[----:B------:R-:W-:Y:S01]  /*9710*/  F2FP.TF32.F32.PACK_B R107, R107 ;  /* 0x0000006bff6b723e */ /* 0x000fe200024050ff */
[----:B------:R0:W-:Y:S01]  /*9720*/  @P4 STG.E desc[UR54][R4.64+0x1e0], R9 ;  /* 0x0001e00904004986 */ /* 0x0001e2000c101936 */
[----:B------:R-:W-:Y:S02]  /*9730*/  F2FP.TF32.F32.PACK_B R109, R109 ;  /* 0x0000006dff6d723e */ /* 0x000fe400024050ff */
[----:B------:R-:W-:Y:S01]  /*9740*/  F2FP.TF32.F32.PACK_B R13, R13 ;  /* 0x0000000dff0d723e */ /* 0x000fe200024050ff */
[----:B------:R-:W-:Y:S01]  /*9750*/  @P2 STG.E desc[UR54][R4.64+0x1e4], R85 ;  /* 0x0001e45504002986 */ /* 0x000fe2000c101936 */
[----:B------:R-:W-:Y:S02]  /*9760*/  ISETP.GT.AND P2, PT, R0, 0x80, PT ;  /* 0x000000800000780c */ /* 0x000fe40003f44270 */
[----:B------:R-:W-:Y:S01]  /*9770*/  F2FP.TF32.F32.PACK_B R111, R111 ;  /* 0x0000006fff6f723e */ /* 0x000fe200024050ff */
[----:B------:R1:W-:Y:S01]  /*9780*/  @P1 STG.E desc[UR54][R6.64+0x1e0], R11 ;  /* 0x0001e00b06001986 */ /* 0x0003e2000c101936 */
[----:B------:R-:W-:-:S02]  /*9790*/  ISETP.GT.AND P4, PT, R3, RZ, P2 ;  /* 0x000000ff0300720c */ /* 0x000fc40001784270 */
[C---:B------:R-:W-:Y:S01]  /*97a0*/  ISETP.GT.AND P1, PT, R3.reuse, RZ, P0 ;  /* 0x000000ff0300720c */ /* 0x040fe20000724270 */
[----:B0-----:R-:W-:Y:S01]  /*97b0*/  FMUL R9, R88, R153 ;  /* 0x0000009958097220 */ /* 0x001fe20000400000 */
[C---:B------:R-:W-:Y:S01]  /*97c0*/  ISETP.GT.AND P2, PT, R3.reuse, 0x8, P2 ;  /* 0x000000080300780c */ /* 0x040fe20001744270 */
[----:B------:R-:W-:Y:S01]  /*97d0*/  @P3 STG.E desc[UR54][R6.64+0x1e4], R87 ;  /* 0x0001e45706003986 */ /* 0x000fe2000c101936 */
[----:B------:R-:W-:Y:S02]  /*97e0*/  ISETP.GT.AND P3, PT, R3, 0x8, P0 ;  /* 0x000000080300780c */ /* 0x000fe40000764270 */
[----:B------:R-:W-:Y:S02]  /*97f0*/  F2FP.TF32.F32.PACK_B R9, R9 ;  /* 0x00000009ff09723e */ /* 0x000fe400024050ff */
[----:B------:R-:W-:Y:S01]  /*9800*/  ISETP.GT.AND P0, PT, R0, 0x89, PT ;  /* 0x000000890000780c */ /* 0x000fe20003f04270 */
[----:B-1----:R-:W-:Y:S01]  /*9810*/  FMUL R11, R94, R153 ;  /* 0x000000995e0b7220 */ /* 0x002fe20000400000 */
[----:B------:R-:W-:Y:S01]  /*9820*/  F2FP.TF32.F32.PACK_B R113, R113 ;  /* 0x00000071ff71723e */ /* 0x000fe200024050ff */
[----:B------:R0:W-:Y:S01]  /*9830*/  @P4 STG.E desc[UR54][R4.64+0x200], R9 ;  /* 0x0002000904004986 */ /* 0x0001e2000c101936 */
[----:B------:R-:W-:-:S02]  /*9840*/  F2FP.TF32.F32.PACK_B R115, R115 ;  /* 0x00000073ff73723e */ /* 0x000fc400024050ff */
[----:B------:R-:W-:Y:S01]  /*9850*/  F2FP.TF32.F32.PACK_B R11, R11 ;  /* 0x0000000bff0b723e */ /* 0x000fe200024050ff */
[----:B------:R-:W-:Y:S01]  /*9860*/  @P1 STG.E desc[UR54][R4.64+0x204], R89 ;  /* 0x0002045904001986 */ /* 0x000fe2000c101936 */
[----:B------:R-:W-:Y:S02]  /*9870*/  ISETP.GT.AND P1, PT, R0, 0x88, PT ;  /* 0x000000880000780c */ /* 0x000fe40003f24270 */
[----:B------:R-:W-:Y:S01]  /*9880*/  F2FP.TF32.F32.PACK_B R117, R117 ;  /* 0x00000075ff75723e */ /* 0x000fe200024050ff */
[----:B------:R1:W-:Y:S01]  /*9890*/  @P2 STG.E desc[UR54][R6.64+0x200], R13 ;  /* 0x0002000d06002986 */ /* 0x0003e2000c101936 */
[C---:B------:R-:W-:Y:S02]  /*98a0*/  ISETP.GT.AND P4, PT, R3.reuse, RZ, P1 ;  /* 0x000000ff0300720c */ /* 0x040fe40000f84270 */
[C---:B------:R-:W-:Y:S01]  /*98b0*/  ISETP.GT.AND P2, PT, R3.reuse, RZ, P0 ;  /* 0x000000ff0300720c */ /* 0x040fe20000744270 */
[----:B0-----:R-:W-:Y:S01]  /*98c0*/  FMUL R9, R92, R153 ;  /* 0x000000995c097220 */ /* 0x001fe20000400000 */
[C---:B------:R-:W-:Y:S01]  /*98d0*/  ISETP.GT.AND P1, PT, R3.reuse, 0x8, P1 ;  /* 0x000000080300780c */ /* 0x040fe20000f24270 */
[----:B------:R-:W-:Y:S01]  /*98e0*/  @P3 STG.E desc[UR54][R6.64+0x204], R91 ;  /* 0x0002045b06003986 */ /* 0x000fe2000c101936 */
[----:B------:R-:W-:-:S02]  /*98f0*/  ISETP.GT.AND P3, PT, R3, 0x8, P0 ;  /* 0x000000080300780c */ /* 0x000fc40000764270 */
[----:B------:R-:W-:Y:S02]  /*9900*/  F2FP.TF32.F32.PACK_B R9, R9 ;  /* 0x00000009ff09723e */ /* 0x000fe400024050ff */
[----:B------:R-:W-:Y:S01]  /*9910*/  ISETP.GT.AND P0, PT, R0, 0x91, PT ;  /* 0x000000910000780c */ /* 0x000fe20003f04270 */
[----:B-1----:R-:W-:Y:S01]  /*9920*/  FMUL R13, R98, R153 ;  /* 0x00000099620d7220 */ /* 0x002fe20000400000 */
[----:B------:R-:W-:Y:S01]  /*9930*/  F2FP.TF32.F32.PACK_B R119, R119 ;  /* 0x00000077ff77723e */ /* 0x000fe200024050ff */
        /* <DEDUP_REMOVED lines=89> */
[----:B------:R-:W-:-:S03]  /*9ed0*/  ISETP.GT.AND P1, PT, R0, 0xb8, PT ;  /* 0x000000b80000780c */ /* 0x000fc60003f24270 */
[----:B------:R1:W-:Y:S01]  /*9ee0*/  @P2 STG.E desc[UR54][R6.64+0x2c0], R13 ;  /* 0x0002c00d06002986 */ /* 0x0003e2000c101936 */
[C---:B------:R-:W-:Y:S02]  /*9ef0*/  ISETP.GT.AND P4, PT, R3.reuse, RZ, P1 ;  /* 0x000000ff0300720c */ /* 0x040fe40000f84270 */
[C---:B------:R-:W-:Y:S01]  /*9f00*/  ISETP.GT.AND P2, PT, R3.reuse, RZ, P0 ;  /* 0x000000ff0300720c */ /* 0x040fe20000744270 */
[----:B0-----:R-:W-:Y:S01]  /*9f10*/  FMUL R9, R116, R153 ;  /* 0x0000009974097220 */ /* 0x001fe20000400000 */
[C---:B------:R-:W-:Y:S01]  /*9f20*/  ISETP.GT.AND P1, PT, R3.reuse, 0x8, P1 ;  /* 0x000000080300780c */ /* 0x040fe20000f24270 */
[----:B------:R-:W-:Y:S01]  /*9f30*/  @P3 STG.E desc[UR54][R6.64+0x2c4], R115 ;  /* 0x0002c47306003986 */ /* 0x000fe2000c101936 */
[----:B------:R-:W-:Y:S02]  /*9f40*/  ISETP.GT.AND P3, PT, R3, 0x8, P0 ;  /* 0x000000080300780c */ /* 0x000fe40000764270 */
[----:B------:R-:W-:Y:S02]  /*9f50*/  F2FP.TF32.F32.PACK_B R9, R9 ;  /* 0x00000009ff09723e */ /* 0x000fe400024050ff */
[----:B------:R-:W-:Y:S01]  /*9f60*/  ISETP.GT.AND P0, PT, R0, 0xc1, PT ;  /* 0x000000c10000780c */ /* 0x000fe20003f04270 */
[----:B-1----:R-:W-:-:S02]  /*9f70*/  FMUL R13, R122, R153 ;  /* 0x000000997a0d7220 */ /* 0x002fc40000400000 */
[----:B------:R0:W-:Y:S03]  /*9f80*/  @P4 STG.E desc[UR54][R4.64+0x2e0], R9 ;  /* 0x0002e00904004986 */ /* 0x0001e6000c101936 */
        /* <DEDUP_REMOVED lines=93> */
[----:B------:R-:W-:Y:S02]  /*a560*/  ISETP.GT.AND P0, PT, R0, 0xf9, PT ;  /* 0x000000f90000780c */ /* 0x000fe40003f04270 */
[----:B------:R-:W-:Y:S02]  /*a570*/  F2FP.TF32.F32.PACK_B R9, R9 ;  /* 0x00000009ff09723e */ /* 0x000fe400024050ff */
[----:B------:R-:W-:Y:S01]  /*a580*/  ISETP.GT.AND P3, PT, R3, 0x8, P3 ;  /* 0x000000080300780c */ /* 0x000fe20001f64270 */
[----:B-1----:R-:W-:-:S02]  /*a590*/  FMUL R11, R150, R153 ;  /* 0x00000099960b7220 */ /* 0x002fc40000400000 */
[----:B------:R-:W-:Y:S01]  /*a5a0*/  @P4 STG.E desc[UR54][R4.64+0x3c0], R13 ;  /* 0x0003c00d04004986 */ /* 0x000fe2000c101936 */
[----:B------:R-:W-:Y:S02]  /*a5b0*/  ISETP.GT.AND P4, PT, R0, 0xf8, PT ;  /* 0x000000f80000780c */ /* 0x000fe40003f84270 */
[----:B------:R-:W-:Y:S01]  /*a5c0*/  F2FP.TF32.F32.PACK_B R11, R11 ;  /* 0x0000000bff0b723e */ /* 0x000fe200024050ff */
[----:B------:R-:W-:Y:S01]  /*a5d0*/  @P1 STG.E desc[UR54][R4.64+0x3c4], R145 ;  /* 0x0003c49104001986 */ /* 0x000fe2000c101936 */
[C---:B------:R-:W-:Y:S02]  /*a5e0*/  ISETP.GT.AND P1, PT, R3.reuse, RZ, P0 ;  /* 0x000000ff0300720c */ /* 0x040fe40000724270 */
[C---:B------:R-:W-:Y:S01]  /*a5f0*/  ISETP.GT.AND P0, PT, R3.reuse, 0x8, P0 ;  /* 0x000000080300780c */ /* 0x040fe20000704270 */
[----:B------:R-:W-:Y:S01]  /*a600*/  @P2 STG.E desc[UR54][R6.64+0x3c0], R9 ;  /* 0x0003c00906002986 */ /* 0x000fe2000c101936 */
[C---:B------:R-:W-:Y:S02]  /*a610*/  ISETP.GT.AND P2, PT, R3.reuse, RZ, P4 ;  /* 0x000000ff0300720c */ /* 0x040fe40002744270 */
[----:B------:R-:W-:Y:S01]  /*a620*/  ISETP.GT.AND P4, PT, R3, 0x8, P4 ;  /* 0x000000080300780c */ /* 0x000fe20002784270 */
[----:B------:R-:W-:Y:S01]  /*a630*/  FMUL R3, R148, R153 ;  /* 0x0000009994037220 */ /* 0x000fe20000400000 */
[----:B------:R-:W-:Y:S04]  /*a640*/  @P3 STG.E desc[UR54][R6.64+0x3c4], R147 ;  /* 0x0003c49306003986 */ /* 0x000fe8000c101936 */
[----:B------:R-:W-:-:S05]  /*a650*/  F2FP.TF32.F32.PACK_B R3, R3 ;  /* 0x00000003ff03723e */ /* 0x000fca00024050ff */
[----:B------:R-:W-:Y:S04]  /*a660*/  @P2 STG.E desc[UR54][R4.64+0x3e0], R3 ;  /* 0x0003e00304002986 */ /* 0x000fe8000c101936 */
[----:B------:R0:W-:Y:S02]  /*a670*/  @P1 STG.E desc[UR54][R4.64+0x3e4], R149 ;  /* 0x0003e49504001986 */ /* 0x0001e4000c101936 */
[----:B0-----:R-:W-:Y:S02]  /*a680*/  @P4 IMAD.MOV.U32 R4, RZ, RZ, R6 ;  /* 0x000000ffff044224 */ /* 0x001fe400078e0006 */
[----:B------:R-:W-:-:S05]  /*a690*/  @P4 IMAD.MOV.U32 R5, RZ, RZ, R7 ;  /* 0x000000ffff054224 */ /* 0x000fca00078e0007 */
[----:B------:R0:W-:Y:S04]  /*a6a0*/  @P4 STG.E desc[UR54][R4.64+0x3e0], R11 ;  /* 0x0003e00b04004986 */ /* 0x0001e8000c101936 */
[----:B------:R0:W-:Y:S02]  /*a6b0*/  @P0 STG.E desc[UR54][R6.64+0x3e4], R151 ;  /* 0x0003e49706000986 */ /* 0x0001e4000c101936 */
.L_x_297:
[----:B------:R-:W-:Y:S05]  /*a6c0*/  BSYNC B0 ;  /* 0x0000000000007941 */ /* 0x000fea0003800000 */
.L_x_43:
[----:B------:R-:W-:Y:S01]  /*a6d0*/  IMAD.U32 R3, RZ, RZ, UR50 ;  /* 0x00000032ff037e24 */ /* 0x000fe2000f8e00ff */
[----:B------:R-:W-:Y:S01]  /*a6e0*/  ULDC.64 UR4, c[0x0][0x650] ;  /* 0x0001940000047ab9 */ /* 0x000fe20000000a00 */
[----:B------:R-:W-:Y:S02]  /*a6f0*/  IMAD.U32 R0, RZ, RZ, UR50 ;  /* 0x00000032ff007e24 */ /* 0x000fe4000f8e00ff */
[----:B0-----:R-:W-:Y:S01]  /*a700*/  IMAD.U32 R4, RZ, RZ, UR44 ;  /* 0x0000002cff047e24 */ /* 0x001fe2000f8e00ff */
[----:B------:R-:W-:Y:S01]  /*a710*/  LEA R16, P0, R3, R16, 0x1 ;  /* 0x0000001003107211 */ /* 0x000fe200078008ff */
[----:B------:R-:W-:Y:S02]  /*a720*/  IMAD.U32 R3, RZ, RZ, UR45 ;  /* 0x0000002dff037e24 */ /* 0x000fe4000f8e00ff */
[----:B------:R0:W-:Y:S01]  /*a730*/  SYNCS.ARRIVE.TRANS64.A1T0 RZ, [R4+UR40], RZ ;  /* 0x000000ff04ff79a7 */ /* 0x0001e20008100028 */
[----:B------:R-:W-:Y:S02]  /*a740*/  IMAD.MOV.U32 R22, RZ, RZ, -0x1 ;  /* 0xffffffffff167424 */ /* 0x000fe400078e00ff */
[----:B------:R-:W-:Y:S01]  /*a750*/  LEA.HI.X R17, R0, R17, R3, 0x1, P0 ;  /* 0x0000001100117211 */ /* 0x000fe200000f0c03 */
[----:B-----5:R-:W-:Y:S01]  /*a760*/  IMAD.MOV.U32 R18, RZ, RZ, -0x1 ;  /* 0xffffffffff127424 */ /* 0x020fe200078e00ff */
[----:B------:R-:W-:Y:S01]  /*a770*/  ISETP.GE.U32.AND P0, PT, R16, UR4, PT ;  /* 0x0000000410007c0c */ /* 0x000fe2000bf06070 */
[----:B------:R-:W-:Y:S01]  /*a780*/  IMAD.MOV.U32 R19, RZ, RZ, -0x1 ;  /* 0xffffffffff137424 */ /* 0x000fe200078e00ff */
[----:B------:R-:W-:-:S02]  /*a790*/  PRMT R0, RZ, 0x7610, R0 ;  /* 0x00007610ff007816 */ /* 0x000fc40000000000 */
[----:B------:R-:W-:-:S13]  /*a7a0*/  ISETP.GE.U32.AND.EX P0, PT, R17, UR5, PT, P0 ;  /* 0x0000000511007c0c */ /* 0x000fda000bf06100 */
[----:B0-----:R-:W-:Y:S05]  /*a7b0*/  @P0 BRA `(.L_x_298) ;  /* 0x0000000400640947 */ /* 0x001fea0003800000 */
[----:B------:R-:W0:Y:S01]  /*a7c0*/  S2R R12, SR_CTAID.X ;  /* 0x00000000000c7919 */ /* 0x000e220000002500 */
[----:B---3--:R-:W3:Y:S01]  /*a7d0*/  LDC.64 R10, c[0x0][0x628] ;  /* 0x00018a00ff0a7b82 */ /* 0x008ee20000000a00 */
[----:B------:R-:W-:Y:S01]  /*a7e0*/  ULDC UR4, c[0x0][0x150] ;  /* 0x0000540000047ab9 */ /* 0x000fe20000000800 */
[----:B-12-4-:R-:W-:Y:S01]  /*a7f0*/  IMAD.MOV.U32 R8, RZ, RZ, R16 ;  /* 0x000000ffff087224 */ /* 0x016fe200078e0010 */
[----:B------:R-:W1:Y:S01]  /*a800*/  S2R R20, SR_CTAID.Y ;  /* 0x0000000000147919 */ /* 0x000e620000002600 */
[----:B------:R-:W-:-:S04]  /*a810*/  IMAD.MOV.U32 R9, RZ, RZ, R17 ;  /* 0x000000ffff097224 */ /* 0x000fc800078e0011 */
[----:B------:R-:W2:Y:S08]  /*a820*/  LDC R21, c[0x0][0x144] ;  /* 0x00005100ff157b82 */ /* 0x000eb00000000800 */
[----:B------:R-:W4:Y:S08]  /*a830*/  LDC R0, c[0x0][0x630] ;  /* 0x00018c00ff007b82 */ /* 0x000f300000000800 */
[----:B------:R-:W1:Y:S01]  /*a840*/  LDC.64 R14, c[0x0][0x620] ;  /* 0x00018800ff0e7b82 */ /* 0x000e620000000a00 */
[----:B---3--:R-:W-:-:S04]  /*a850*/  ISETP.NE.U32.AND P0, PT, R10, RZ, PT ;  /* 0x000000ff0a00720c */ /* 0x008fc80003f05070 */
[----:B------:R-:W-:Y:S02]  /*a860*/  ISETP.NE.AND.EX P0, PT, R11, RZ, PT, P0 ;  /* 0x000000ff0b00720c */ /* 0x000fe40003f05300 */
[----:B0-----:R-:W-:-:S05]  /*a870*/  I2FP.F32.U32 R3, R12 ;  /* 0x0000000c00037245 */ /* 0x001fca0000201000 */
[----:B------:R-:W-:-:S04]  /*a880*/  FMUL R3, R3, UR4 ;  /* 0x0000000403037c20 */ /* 0x000fc80008400000 */
[----:B------:R0:W3:Y:S02]  /*a890*/  F2I.U32.TRUNC.NTZ R18, R3 ;  /* 0x0000000300127305 */ /* 0x0000e4000020f000 */
[----:B--2-4-:R-:W-:Y:S05]  /*a8a0*/  @!P0 BRA `(.L_x_299) ;  /* 0x0000000000288947 */ /* 0x014fea0003800000 */
[----:B0-----:R-:W0:Y:S02]  /*a8b0*/  LDC R3, c[0x0][0x634] ;  /* 0x00018d00ff037b82 */ /* 0x001e240000000800 */
        /* <DEDUP_REMOVED lines=9> */
.L_x_299:
[----:B------:R-:W2:Y:S01]  /*a950*/  LDC.64 R26, c[0x0][0x640] ;  /* 0x00019000ff1a7b82 */ /* 0x000ea20000000a00 */
[-CC-:B------:R-:W-:Y:S01]  /*a960*/  SHF.R.U64 R19, R8, R0.reuse, R9.reuse ;  /* 0x0000000008137219 */ /* 0x180fe20000001209 */
[----:B---3--:R-:W-:Y:S01]  /*a970*/  IMAD.MOV R18, RZ, RZ, -R18 ;  /* 0x000000ffff127224 */ /* 0x008fe200078e0a12 */
[----:B------:R-:W-:Y:S01]  /*a980*/  SHF.R.U32.HI R0, RZ, R0, R9 ;  /* 0x00000000ff007219 */ /* 0x000fe20000011609 */
[----:B------:R-:W-:Y:S01]  /*a990*/  ULDC UR4, c[0x0][0x154] ;  /* 0x0000550000047ab9 */ /* 0x000fe20000000800 */
[----:B0-----:R-:W-:Y:S01]  /*a9a0*/  IADD3 R3, P0, RZ, -R19, RZ ;  /* 0x80000013ff037210 */ /* 0x001fe20007f1e0ff */
[----:B------:R-:W-:Y:S02]  /*a9b0*/  IMAD R21, R21, R18, R12 ;  /* 0x0000001215157224 */ /* 0x000fe400078e020c */
[----:B------:R-:W0:Y:S01]  /*a9c0*/  LDC R6, c[0x0][0x618] ;  /* 0x00018600ff067b82 */ /* 0x000e220000000800 */
[----:B------:R-:W-:Y:S02]  /*a9d0*/  IMAD.MOV.U32 R7, RZ, RZ, 0x1 ;  /* 0x00000001ff077424 */ /* 0x000fe400078e00ff */
[----:B------:R-:W-:-:S04]  /*a9e0*/  IMAD.X R5, RZ, RZ, ~R0, P0 ;  /* 0x000000ffff057224 */ /* 0x000fc800000e0e00 */
[-C--:B-1----:R-:W-:Y:S01]  /*a9f0*/  IMAD R0, R5, R14.reuse, RZ ;  /* 0x0000000e05007224 */ /* 0x082fe200078e02ff */
[----:B------:R-:W1:Y:S01]  /*aa00*/  LDC R8, c[0x0][0x608] ;  /* 0x00018200ff087b82 */ /* 0x000e620000000800 */
[----:B------:R-:W-:-:S04]  /*aa10*/  IMAD.WIDE.U32 R4, R3, R14, R16 ;  /* 0x0000000e03047225 */ /* 0x000fc800078e0010 */
[----:B------:R-:W-:Y:S01]  /*aa20*/  IMAD R3, R3, R15, R0 ;  /* 0x0000000f03037224 */ /* 0x000fe200078e0200 */
[----:B------:R-:W-:Y:S02]  /*aa30*/  I2FP.F32.U32 R0, R20 ;  /* 0x0000001400007245 */ /* 0x000fe40000201000 */
[----:B------:R-:W3:Y:S01]  /*aa40*/  LDC R22, c[0x0][0x658] ;  /* 0x00019600ff167b82 */ /* 0x000ee20000000800 */
[----:B------:R-:W-:Y:S01]  /*aa50*/  IMAD.IADD R3, R5, 0x1, R3 ;  /* 0x0000000105037824 */ /* 0x000fe200078e0203 */
[----:B--2---:R-:W-:Y:S01]  /*aa60*/  ISETP.NE.U32.AND P0, PT, R26, RZ, PT ;  /* 0x000000ff1a00720c */ /* 0x004fe20003f05070 */
[----:B------:R-:W-:Y:S01]  /*aa70*/  FMUL R0, R0, UR4 ;  /* 0x0000000400007c20 */ /* 0x000fe20008400000 */
[----:B------:R-:W-:Y:S02]  /*aa80*/  IMAD.MOV.U32 R5, RZ, RZ, -0x1 ;  /* 0xffffffffff057424 */ /* 0x000fe400078e00ff */
[----:B------:R-:W-:Y:S01]  /*aa90*/  ISETP.NE.AND.EX P0, PT, R27, RZ, PT, P0 ;  /* 0x000000ff1b00720c */ /* 0x000fe20003f05300 */
[----:B------:R2:W4:Y:S01]  /*aaa0*/  F2I.U32.TRUNC.NTZ R13, R0 ;  /* 0x00000000000d7305 */ /* 0x000522000020f000 */
[----:B------:R-:W2:Y:S01]  /*aab0*/  LDC R15, c[0x0][0x148] ;  /* 0x00005200ff0f7b82 */ /* 0x000ea20000000800 */
[----:B0-----:R-:W-:-:S02]  /*aac0*/  SHF.R.U64 R12, R4, R6, R3 ;  /* 0x00000006040c7219 */ /* 0x001fc40000001203 */
[----:B------:R-:W-:-:S05]  /*aad0*/  SHF.R.U32.HI R3, RZ, R6, R3 ;  /* 0x00000006ff037219 */ /* 0x000fca0000011603 */
[----:B------:R-:W0:Y:S01]  /*aae0*/  LDC R18, c[0x0][0x600] ;  /* 0x00018000ff127b82 */ /* 0x000e220000000800 */
[-CC-:B-1----:R-:W-:Y:S02]  /*aaf0*/  SHF.R.U64 R10, R12, R8.reuse, R3.reuse ;  /* 0x000000080c0a7219 */ /* 0x182fe40000001203 */
[----:B------:R-:W-:-:S05]  /*ab00*/  SHF.R.U32.HI R3, RZ, R8, R3 ;  /* 0x00000008ff037219 */ /* 0x000fca0000011603 */
[----:B------:R-:W1:Y:S01]  /*ab10*/  LDC R24, c[0x0][0x648] ;  /* 0x00019200ff187b82 */ /* 0x000e620000000800 */
[-C--:B---3--:R-:W-:Y:S02]  /*ab20*/  SHF.L.U32 R4, R5, R22.reuse, RZ ;  /* 0x0000001605047219 */ /* 0x088fe400000006ff */
[-CC-:B------:R-:W-:Y:S02]  /*ab30*/  SHF.R.U64 R14, R10, R22.reuse, R3.reuse ;  /* 0x000000160a0e7219 */ /* 0x180fe40000001203 */
[----:B------:R-:W-:Y:S02]  /*ab40*/  SHF.R.U32.HI R5, RZ, R22, R3 ;  /* 0x00000016ff057219 */ /* 0x000fe40000011603 */
[----:B------:R-:W-:Y:S01]  /*ab50*/  LOP3.LUT R25, RZ, R4, RZ, 0x33, !PT ;  /* 0x00000004ff197212 */ /* 0x000fe200078e33ff */
[----:B------:R-:W3:Y:S01]  /*ab60*/  LDC R28, c[0x0][0x638] ;  /* 0x00018e00ff1c7b82 */ /* 0x000ee20000000800 */
[----:B------:R-:W-:Y:S01]  /*ab70*/  SHF.L.U32 R22, R7, R22, RZ ;  /* 0x0000001607167219 */ /* 0x000fe200000006ff */
[----:B------:R-:W-:-:S06]  /*ab80*/  IMAD.MOV.U32 R4, RZ, RZ, R14 ;  /* 0x000000ffff047224 */ /* 0x000fcc00078e000e */
[----:B------:R-:W0:Y:S01]  /*ab90*/  LDC R29, c[0x0][0x610] ;  /* 0x00018400ff1d7b82 */ /* 0x000e220000000800 */
[----:B----4-:R-:W-:Y:S05]  /*aba0*/  @!P0 BRA `(.L_x_300) ;  /* 0x0000000000288947 */ /* 0x010fea0003800000 */
[----:B------:R-:W4:Y:S02]  /*abb0*/  LDC R3, c[0x0][0x64c] ;  /* 0x00019300ff037b82 */ /* 0x000f240000000800 */
[----:B----4-:R-:W-:-:S05]  /*abc0*/  IADD3 R3, P0, R14, R3, RZ ;  /* 0x000000030e037210 */ /* 0x010fca0007f1e0ff */
        /* <DEDUP_REMOVED lines=8> */
.L_x_300:
[----:B------:R-:W-:Y:S01]  /*ac50*/  ISETP.NE.AND P0, PT, R2, 0x1, PT ;  /* 0x000000010200780c */ /* 0x000fe20003f05270 */
[----:B0-----:R-:W-:Y:S01]  /*ac60*/  VIADD R7, R18, 0xffffffff ;  /* 0xffffffff12077836 */ /* 0x001fe20000000000 */
[----:B-12---:R-:W-:Y:S01]  /*ac70*/  SHF.R.U64 R0, R4, R24, R5 ;  /* 0x0000001804007219 */ /* 0x006fe20000001205 */
[----:B------:R-:W-:Y:S01]  /*ac80*/  IMAD.MOV R13, RZ, RZ, -R13 ;  /* 0x000000ffff0d7224 */ /* 0x000fe200078e0a0d */
[----:B------:R-:W-:Y:S01]  /*ac90*/  LOP3.LUT R5, R10, R25, RZ, 0xc0, !PT ;  /* 0x000000190a057212 */ /* 0x000fe200078ec0ff */
[----:B------:R-:W-:Y:S02]  /*aca0*/  IMAD.MOV.U32 R4, RZ, RZ, 0x1 ;  /* 0x00000001ff047424 */ /* 0x000fe400078e00ff */
[----:B------:R-:W-:Y:S02]  /*acb0*/  IMAD.MOV R3, RZ, RZ, -R0 ;  /* 0x000000ffff037224 */ /* 0x000fe400078e0a00 */
[----:B------:R-:W-:Y:S01]  /*acc0*/  IMAD R22, R22, R0, R5 ;  /* 0x0000000016167224 */ /* 0x000fe200078e0205 */
[----:B------:R-:W-:Y:S01]  /*acd0*/  LOP3.LUT R5, R12, R7, RZ, 0xc0, !PT ;  /* 0x000000070c057212 */ /* 0x000fe200078ec0ff */
[----:B---3--:R-:W-:-:S02]  /*ace0*/  IMAD R0, R3, R28, R14 ;  /* 0x0000001c03007224 */ /* 0x008fc400078e020e */
[----:B------:R-:W-:Y:S02]  /*acf0*/  @P0 IMAD R21, R15, R13, R20 ;  /* 0x0000000d0f150224 */ /* 0x000fe400078e0214 */
[----:B------:R-:W-:Y:S01]  /*ad00*/  IMAD R3, R0, R18, R5 ;  /* 0x0000001200037224 */ /* 0x000fe200078e0205 */
[----:B------:R-:W-:Y:S01]  /*ad10*/  PRMT R0, R4, 0x7610, R0 ;  /* 0x0000761004007816 */ /* 0x000fe20000000000 */
[----:B------:R-:W-:-:S05]  /*ad20*/  IMAD R22, R22, R29, R21 ;  /* 0x0000001d16167224 */ /* 0x000fca00078e0215 */
[----:B------:R-:W-:Y:S02]  /*ad30*/  SEL R18, R3, R22, !P0 ;  /* 0x0000001603127207 */ /* 0x000fe40004000000 */
[----:B------:R-:W-:-:S07]  /*ad40*/  SEL R22, R22, R3, !P0 ;  /* 0x0000000316167207 */ /* 0x000fce0004000000 */
.L_x_298:
[----:B------:R-:W-:Y:S01]  /*ad50*/  LOP3.LUT P0, RZ, R0, 0xff, RZ, 0xc0, !PT ;  /* 0x000000ff00ff7812 */ /* 0x000fe2000780c0ff */
[----:B------:R-:W-:-:S12]  /*ad60*/  ULOP3.LUT UR42, UR42, 0x1, URZ, 0x3c, !UPT ;  /* 0x000000012a2a7892 */ /* 0x000fd8000f8e3c3f */
[----:B------:R-:W-:Y:S05]  /*ad70*/  @P0 BRA `(.L_x_301) ;  /* 0xffffff6400dc0947 */ /* 0x000fea000383ffff */
[----:B------:R-:W-:Y:S05]  /*ad80*/  EXIT ;  /* 0x000000000000794d */ /* 0x000fea0003800000 */
.L_x_13:
[----:B------:R-:W-:-:S08]  /*ad90*/  ISETP.NE.AND P0, PT, RZ, UR4, PT ;  /* 0x00000004ff007c0c */ /* 0x000fd0000bf05270 */
[----:B------:R-:W0:-:S00]  /*ada0*/  USETMAXREG.DEALLOC.CTAPOOL 0x28 ;  /* 0x00000028000079c8 */ /* 0x000e0000080e0500 */
[----:B------:R-:W-:Y:S05]  /*adb0*/  @P0 EXIT ;  /* 0x000000000000094d */ /* 0x000fea0003800000 */
[----:B0-----:R-:W-:Y:S01]  /*adc0*/  LOP3.LUT P0, RZ, R3, 0xff, RZ, 0xc0, !PT ;  /* 0x000000ff03ff7812 */ /* 0x001fe2000780c0ff */
[----:B------:R-:W-:Y:S02]  /*add0*/  IMAD.MOV.U32 R25, RZ, RZ, 0x1 ;  /* 0x00000001ff197424 */ /* 0x000fe400078e00ff */
[----:B------:R-:W-:-:S10]  /*ade0*/  IMAD.MOV.U32 R26, RZ, RZ, RZ ;  /* 0x000000ffff1a7224 */ /* 0x000fd400078e00ff */
[----:B------:R-:W-:Y:S05]  /*adf0*/  @!P0 BRA `(.L_x_302) ;  /* 0x0000001000588947 */ /* 0x000fea0003800000 */
[----:B------:R-:W-:Y:S01]  /*ae00*/  ISETP.NE.AND P1, PT, R24, RZ, PT ;  /* 0x000000ff1800720c */ /* 0x000fe20003f25270 */
[----:B------:R-:W-:Y:S01]  /*ae10*/  ULDC UR37, c[0x0][0x658] ;  /* 0x0001960000257ab9 */ /* 0x000fe20000000800 */
[----:B------:R-:W-:Y:S01]  /*ae20*/  LOP3.LUT P0, RZ, R0, 0x1f, RZ, 0xc0, !PT ;  /* 0x0000001f00ff7812 */ /* 0x000fe2000780c0ff */
[----:B------:R-:W-:Y:S01]  /*ae30*/  UMOV UR4, 0xffffffff ;  /* 0xffffffff00047882 */ /* 0x000fe20000000000 */
[----:B------:R-:W-:Y:S01]  /*ae40*/  LOP3.LUT R23, R23, 0xfffffffe, RZ, 0xc0, !PT ;  /* 0xfffffffe17177812 */ /* 0x000fe200078ec0ff */
[----:B------:R-:W-:Y:S01]  /*ae50*/  BSSY B7, `(.L_x_302) ;  /* 0x0000110000077945 */ /* 0x000fe20003800000 */
[----:B------:R-:W-:Y:S01]  /*ae60*/  ISETP.NE.OR P0, PT, R24, RZ, !P0 ;  /* 0x000000ff1800720c */ /* 0x000fe20004705670 */
[----:B------:R-:W-:Y:S01]  /*ae70*/  USHF.L.U32 UR4, UR4, UR37, URZ ;  /* 0x0000002504047299 */ /* 0x000fe2000800063f */
[----:B------:R-:W-:Y:S01]  /*ae80*/  IMAD.MOV.U32 R27, RZ, RZ, 0x1 ;  /* 0x00000001ff1b7424 */ /* 0x000fe200078e00ff */
[----:B------:R-:W-:Y:S01]  /*ae90*/  ULDC UR39, c[0x0][0x600] ;  /* 0x0001800000277ab9 */ /* 0x000fe20000000800 */
[----:B------:R-:W-:Y:S01]  /*aea0*/  IMAD.MOV.U32 R25, RZ, RZ, 0x1 ;  /* 0x00000001ff197424 */ /* 0x000fe200078e00ff */
[----:B------:R-:W-:Y:S01]  /*aeb0*/  UMOV UR5, 0x1 ;  /* 0x0000000100057882 */ /* 0x000fe20000000000 */
[----:B------:R-:W-:Y:S01]  /*aec0*/  IMAD.MOV.U32 R26, RZ, RZ, RZ ;  /* 0x000000ffff1a7224 */ /* 0x000fe200078e00ff */
[----:B------:R-:W-:Y:S01]  /*aed0*/  @P1 LOP3.LUT R23, R23, 0x1, RZ, 0xfc, !PT ;  /* 0x0000000117171812 */ /* 0x000fe200078efcff */
[----:B------:R-:W-:-:S02]  /*aee0*/  UIADD3 UR48, UR46, 0x1, URZ ;  /* 0x000000012e307890 */ /* 0x000fc4000fffe03f */
[----:B------:R-:W-:Y:S01]  /*aef0*/  ULOP3.LUT UR47, UR49, 0x2, URZ, 0xfc, !UPT ;  /* 0x00000002312f7892 */ /* 0x000fe2000f8efc3f */
[----:B------:R-:W-:Y:S01]  /*af00*/  LOP3.LUT R23, R23, 0xfffffffb, RZ, 0xc0, !PT ;  /* 0xfffffffb17177812 */ /* 0x000fe200078ec0ff */
[----:B------:R-:W-:Y:S02]  /*af10*/  UIADD3 UR39, UR39, -0x1, URZ ;  /* 0xffffffff27277890 */ /* 0x000fe4000fffe03f */
[----:B------:R-:W-:Y:S01]  /*af20*/  USHF.L.U32 UR37, UR5, UR37, URZ ;  /* 0x0000002505257299 */ /* 0x000fe2000800063f */
[----:B------:R-:W-:Y:S01]  /*af30*/  @P0 LOP3.LUT R23, R23, 0x4, RZ, 0xfc, !PT ;  /* 0x0000000417170812 */ /* 0x000fe200078efcff */
[----:B------:R-:W-:Y:S01]  /*af40*/  ULOP3.LUT UR38, URZ, UR4, URZ, 0x33, !UPT ;  /* 0x000000043f267292 */ /* 0x000fe2000f8e333f */
[----:B------:R-:W-:-:S11]  /*af50*/  ULDC.64 UR52, c[0x0][0x198] ;  /* 0x0000660000347ab9 */ /* 0x000fd60000000a00 */
.L_x_316:
[----:B------:R-:W-:-:S03]  /*af60*/  UMOV UR4, 0xffffffff ;  /* 0xffffffff00047882 */ /* 0x000fc60000000000 */
[----:B------:R-:W-:Y:S05]  /*af70*/  BRA.DIV UR4, `(.L_x_303) ;  /* 0x0000001604687947 */ /* 0x000fea000b800000 */
[----:B------:R-:W-:-:S13]  /*af80*/  ELECT P6, URZ, PT ;  /* 0x00000000003f782f */ /* 0x000fda00038c0000 */
.L_x_332:
[----:B------:R-:W-:Y:S04]  /*af90*/  BSSY B6, `(.L_x_304) ;  /* 0x0000089000067945 */ /* 0x000fe80003800000 */
[----:B------:R-:W-:Y:S05]  /*afa0*/  @!P6 BRA `(.L_x_305) ;  /* 0x00000008001ce947 */ /* 0x000fea0003800000 */
[----:B------:R-:W0:Y:S01]  /*afb0*/  S2R R3, SR_CgaCtaId ;  /* 0x0000000000037919 */ /* 0x000e220000008800 */
[----:B------:R-:W-:-:S04]  /*afc0*/  MOV R28, 0x400 ;  /* 0x00000400001c7802 */ /* 0x000fc80000000f00 */
[----:B0-----:R-:W-:-:S05]  /*afd0*/  LEA R28, R3, R28, 0x18 ;  /* 0x0000001c031c7211 */ /* 0x001fca00078ec0ff */
[----:B------:R-:W-:-:S05]  /*afe0*/  VIADD R0, R28, 0x800 ;  /* 0x000008001c007836 */ /* 0x000fca0000000000 */
[----:B------:R-:W-:-:S13]  /*aff0*/  LOP3.LUT P0, RZ, R0, 0x9f, RZ, 0xc0, !PT ;  /* 0x0000009f00ff7812 */ /* 0x000fda000780c0ff */
[----:B------:R-:W-:Y:S05]  /*b000*/  @!P0 BRA `(.L_x_306) ;  /* 0x0000000000408947 */ /* 0x000fea0003800000 */
[----:B------:R-:W-:Y:S01]  /*b010*/  MOV R14, 0x0 ;  /* 0x00000000000e7802 */ /* 0x000fe20000000f00 */
[----:B------:R-:W-:Y:S01]  /*b020*/  ULDC.64 UR4, c[0x4][0x70] ;  /* 0x01001c0000047ab9 */ /* 0x000fe20000000a00 */
[----:B------:R-:W-:Y:S01]  /*b030*/  ULDC.64 UR6, c[0x4][0x8] ;  /* 0x0100020000067ab9 */ /* 0x000fe20000000a00 */
[----:B------:R-:W-:Y:S02]  /*b040*/  IMAD.U32 R4, RZ, RZ, UR4 ;  /* 0x00000004ff047e24 */ /* 0x000fe4000f8e00ff */
[----:B------:R-:W-:Y:S01]  /*b050*/  IMAD.U32 R5, RZ, RZ, UR5 ;  /* 0x00000005ff057e24 */ /* 0x000fe2000f8e00ff */
[----:B------:R-:W0:Y:S01]  /*b060*/  LDC.64 R14, c[0x4][R14] ;  /* 0x010000000e0e7b82 */ /* 0x000e220000000a00 */
[----:B------:R-:W-:Y:S01]  /*b070*/  ULDC.64 UR4, c[0x4][0x78] ;  /* 0x01001e0000047ab9 */ /* 0x000fe20000000a00 */
[----:B------:R-:W-:Y:S02]  /*b080*/  IMAD.U32 R10, RZ, RZ, UR6 ;  /* 0x00000006ff0a7e24 */ /* 0x000fe4000f8e00ff */
[----:B------:R-:W-:-:S02]  /*b090*/  IMAD.U32 R6, RZ, RZ, UR4 ;  /* 0x00000004ff067e24 */ /* 0x000fc4000f8e00ff */
[----:B------:R-:W-:Y:S02]  /*b0a0*/  IMAD.U32 R7, RZ, RZ, UR5 ;  /* 0x00000005ff077e24 */ /* 0x000fe4000f8e00ff */
[----:B------:R-:W-:Y:S02]  /*b0b0*/  IMAD.U32 R11, RZ, RZ, UR7 ;  /* 0x00000007ff0b7e24 */ /* 0x000fe4000f8e00ff */
[----:B------:R-:W-:Y:S02]  /*b0c0*/  IMAD.MOV.U32 R8, RZ, RZ, 0x70 ;  /* 0x00000070ff087424 */ /* 0x000fe400078e00ff */
[----:B------:R-:W-:Y:S02]  /*b0d0*/  IMAD.MOV.U32 R12, RZ, RZ, 0x1 ;  /* 0x00000001ff0c7424 */ /* 0x000fe400078e00ff */
[----:B------:R-:W-:-:S07]  /*b0e0*/  IMAD.MOV.U32 R13, RZ, RZ, RZ ;  /* 0x000000ffff0d7224 */ /* 0x000fce00078e00ff */
[----:B------:R-:W-:-:S07]  /*b0f0*/  LEPC R20, `(.L_x_306) ;  /* 0x000000001014794e */ /* 0x000fce0000000000 */
[----:B0----5:R-:W-:Y:S05]  /*b100*/  CALL.ABS.NOINC R14 ;  /* 0x000000000e007343 */ /* 0x021fea0003c00000 */
.L_x_306:
        /* <DEDUP_REMOVED lines=19> */
.L_x_307:
[----:B------:R-:W0:Y:S02]  /*b240*/  LDC R0, c[0x0][0x28c] ;  /* 0x0000a300ff007b82 */ /* 0x000e240000000800 */
[----:B0-----:R-:W-:-:S13]  /*b250*/  ISETP.GE.AND P0, PT, R0, 0x1, PT ;  /* 0x000000010000780c */ /* 0x001fda0003f06270 */
[----:B------:R-:W-:Y:S05]  /*b260*/  @!P0 BRA `(.L_x_305) ;  /* 0x00000004006c8947 */ /* 0x000fea0003800000 */
[----:B------:R-:W-:Y:S02]  /*b270*/  IMAD.SHL.U32 R22, R22, 0x40, RZ ;  /* 0x0000004016167824 */ /* 0x000fe400078e00ff */
[----:B------:R-:W-:Y:S02]  /*b280*/  IMAD.SHL.U32 R18, R18, 0x100, RZ ;  /* 0x0000010012127824 */ /* 0x000fe400078e00ff */
[----:B------:R-:W-:Y:S02]  /*b290*/  IMAD.MOV.U32 R6, RZ, RZ, RZ ;  /* 0x000000ffff067224 */ /* 0x000fe400078e00ff */
[----:B------:R-:W-:Y:S02]  /*b2a0*/  IMAD.U32 R8, RZ, RZ, UR48 ;  /* 0x00000030ff087e24 */ /* 0x000fe4000f8e00ff */
[----:B------:R-:W-:Y:S02]  /*b2b0*/  IMAD.MOV.U32 R0, RZ, RZ, R25 ;  /* 0x000000ffff007224 */ /* 0x000fe400078e0019 */
[----:B------:R-:W-:-:S02]  /*b2c0*/  IMAD.MOV.U32 R3, RZ, RZ, R26 ;  /* 0x000000ffff037224 */ /* 0x000fc400078e001a */
[C---:B------:R-:W-:Y:S02]  /*b2d0*/  VIADD R9, R22.reuse, 0x8 ;  /* 0x0000000816097836 */ /* 0x040fe40000000000 */
[C---:B------:R-:W-:Y:S02]  /*b2e0*/  VIADD R10, R22.reuse, 0x10 ;  /* 0x00000010160a7836 */ /* 0x040fe40000000000 */
[C---:B------:R-:W-:Y:S02]  /*b2f0*/  VIADD R11, R22.reuse, 0x18 ;  /* 0x00000018160b7836 */ /* 0x040fe40000000000 */
[C---:B------:R-:W-:Y:S02]  /*b300*/  VIADD R12, R22.reuse, 0x20 ;  /* 0x00000020160c7836 */ /* 0x040fe40000000000 */
[C---:B------:R-:W-:Y:S02]  /*b310*/  VIADD R13, R22.reuse, 0x28 ;  /* 0x00000028160d7836 */ /* 0x040fe40000000000 */
[----:B------:R-:W-:-:S02]  /*b320*/  VIADD R14, R22, 0x30 ;  /* 0x00000030160e7836 */ /* 0x000fc40000000000 */
[----:B------:R-:W-:-:S07]  /*b330*/  VIADD R15, R22, 0x38 ;  /* 0x00000038160f7836 */ /* 0x000fce0000000000 */
.L_x_311:
[----:B------:R-:W-:Y:S01]  /*b340*/  IMAD R7, R3, 0x8, R28 ;  /* 0x0000000803077824 */ /* 0x000fe200078e021c */
[----:B------:R-:W-:Y:S02]  /*b350*/  SHF.L.U32 R4, R0, 0x1f, RZ ;  /* 0x0000001f00047819 */ /* 0x000fe400000006ff */
[----:B------:R-:W-:Y:S02]  /*b360*/  ISETP.NE.AND P1, PT, R24, RZ, PT ;  /* 0x000000ff1800720c */ /* 0x000fe40003f25270 */
[----:B------:R-:W0:Y:S11]  /*b370*/  SYNCS.PHASECHK.TRANS64.TRYWAIT P0, [R7+URZ+0x28], R4 ;  /* 0x00002804070075a7 */ /* 0x000e36000800017f */
[----:B------:R-:W1:Y:S01]  /*b380*/  @!P1 LDC R5, c[0x0][0x500] ;  /* 0x00014000ff059b82 */ /* 0x000e620000000800 */
[----:B0-----:R-:W-:Y:S05]  /*b390*/  @!P0 BRA `(.L_x_308) ;  /* 0x0000001000808947 */ /* 0x001fea0003800000 */
.L_x_333:
[----:B------:R-:W-:Y:S01]  /*b3a0*/  ISETP.NE.AND P0, PT, R24, RZ, PT ;  /* 0x000000ff1800720c */ /* 0x000fe20003f05270 */
[----:B------:R-:W-:-:S04]  /*b3b0*/  UPRMT UR4, UR47, 0x9910, URZ ;  /* 0x000099102f047896 */ /* 0x000fc8000800003f */
[----:B------:R-:W-:-:S08]  /*b3c0*/  UISETP.NE.AND UP0, UPT, UR4, 0x2, UPT ;  /* 0x000000020400788c */ /* 0x000fd0000bf05270 */
[----:B-1----:R1:W-:Y:S01]  /*b3d0*/  @!P0 SYNCS.ARRIVE.TRANS64 RZ, [R7+URZ], R5 ;  /* 0x0000000507ff89a7 */ /* 0x0023e2000800003f */
[----:B------:R-:W-:-:S13]  /*b3e0*/  PLOP3.LUT P0, PT, PT, PT, UP0, 0x80, 0x0 ;  /* 0x000000000000781c */ /* 0x000fda0003f0f008 */
[----:B-1----:R-:W-:Y:S05]  /*b3f0*/  @P0 BRA `(.L_x_309) ;  /* 0x0000000000040947 */ /* 0x002fea0003800000 */
[----:B------:R-:W-:Y:S01]  /*b400*/  BPT.TRAP 0x1 ;  /* 0x000000040000795c */ /* 0x000fe20000300000 */
.L_x_309:
[----:B------:R-:W-:-:S13]  /*b410*/  LOP3.LUT P0, RZ, R23, 0x4, RZ, 0xc0, !PT ;  /* 0x0000000417ff7812 */ /* 0x000fda000780c0ff */
[----:B------:R-:W-:Y:S05]  /*b420*/  @P0 BRA `(.L_x_310) ;  /* 0x0000000000040947 */ /* 0x000fea0003800000 */
[----:B------:R-:W-:Y:S01]  /*b430*/  BPT.TRAP 0x1 ;  /* 0x000000040000795c */ /* 0x000fe20000300000 */
.L_x_310:
[--C-:B0-----:R-:W-:Y:S01]  /*b440*/  IMAD R4, R3, 0x2000, R28.reuse ;  /* 0x0000200003047824 */ /* 0x101fe200078e021c */
[----:B------:R-:W-:Y:S01]  /*b450*/  R2UR UR33, R7 ;  /* 0x00000000072172ca */ /* 0x000fe200000e0000 */
[----:B------:R-:W-:Y:S01]  /*b460*/  UIADD3 UR6, UP0, UR52, 0xf0, URZ ;  /* 0x000000f034067890 */ /* 0x000fe2000ff1e03f */
[----:B------:R-:W-:Y:S01]  /*b470*/  R2UR UR35, R6 ;  /* 0x00000000062372ca */ /* 0x000fe200000e0000 */
[----:B------:R-:W-:Y:S01]  /*b480*/  UMOV UR4, 0x0 ;  /* 0x0000000000047882 */ /* 0x000fe20000000000 */
[----:B------:R-:W-:Y:S01]  /*b490*/  R2UR UR21, R4 ;  /* 0x00000000041572ca */ /* 0x000fe200000e0000 */
[----:B------:R-:W-:Y:S01]  /*b4a0*/  IMAD R4, R3, 0x8000, R28 ;  /* 0x0000800003047824 */ /* 0x000fe200078e021c */
[----:B------:R-:W-:Y:S01]  /*b4b0*/  R2UR UR36, R19 ;  /* 0x00000000132472ca */ /* 0x000fe200000e0000 */
[----:B------:R-:W-:Y:S01]  /*b4c0*/  UIADD3.X UR7, URZ, UR53, URZ, UP0, !UPT ;  /* 0x000000353f077290 */ /* 0x000fe200087fe43f */
[----:B------:R-:W-:Y:S01]  /*b4d0*/  R2UR UR34, R22 ;  /* 0x00000000162272ca */ /* 0x000fe200000e0000 */
[----:B------:R-:W-:Y:S01]  /*b4e0*/  UMOV UR5, 0x10000000 ;  /* 0x1000000000057882 */ /* 0x000fe20000000000 */
[----:B------:R-:W-:Y:S01]  /*b4f0*/  R2UR UR26, R9 ;  /* 0x00000000091a72ca */ /* 0x000fe200000e0000 */
[----:B------:R-:W-:Y:S01]  /*b500*/  VIADD R8, R8, 0xffffffff ;  /* 0xffffffff08087836 */ /* 0x000fe20000000000 */
[----:B------:R-:W-:Y:S01]  /*b510*/  R2UR UR18, R10 ;  /* 0x000000000a1272ca */ /* 0x000fe200000e0000 */
[----:B------:R-:W-:Y:S01]  /*b520*/  UMOV UR25, UR33 ;  /* 0x0000002100197c82 */ /* 0x000fe20008000000 */
[----:B------:R-:W-:Y:S01]  /*b530*/  R2UR UR10, R11 ;  /* 0x000000000b0a72ca */ /* 0x000fe200000e0000 */
[----:B------:R-:W-:Y:S01]  /*b540*/  UMOV UR27, UR35 ;  /* 0x00000023001b7c82 */ /* 0x000fe20008000000 */
[----:B------:R-:W-:Y:S01]  /*b550*/  R2UR UR13, R4 ;  /* 0x00000000040d72ca */ /* 0x000fe200000e0000 */
[----:B------:R-:W-:Y:S01]  /*b560*/  UIADD3 UR32, UR21, 0x800, URZ ;  /* 0x0000080015207890 */ /* 0x000fe2000fffe03f */
[----:B------:R-:W-:Y:S01]  /*b570*/  R2UR UR42, R12 ;  /* 0x000000000c2a72ca */ /* 0x000fe200000e0000 */
[----:B------:R-:W-:Y:S01]  /*b580*/  UIADD3 UR24, UR21, 0xc00, URZ ;  /* 0x00000c0015187890 */ /* 0x000fe2000fffe03f */
[----:B------:R-:W-:Y:S01]  /*b590*/  ISETP.GT.AND P1, PT, R8, 0x1, PT ;  /* 0x000000010800780c */ /* 0x000fe20003f24270 */
[----:B------:R-:W-:Y:S01]  /*b5a0*/  UIADD3 UR16, UR21, 0x1000, URZ ;  /* 0x0000100015107890 */ /* 0x000fe2000fffe03f */
[----:B------:R-:W-:Y:S01]  /*b5b0*/  VIADD R3, R3, 0x1 ;  /* 0x0000000103037836 */ /* 0x000fe20000000000 */
[----:B------:R-:W-:Y:S01]  /*b5c0*/  UIADD3 UR8, UR21, 0x1400, URZ ;  /* 0x0000140015087890 */ /* 0x000fe2000fffe03f */
[----:B------:R-:W-:Y:S01]  /*b5d0*/  VIADD R6, R6, 0x20 ;  /* 0x0000002006067836 */ /* 0x000fe20000000000 */
[----:B------:R-:W-:Y:S01]  /*b5e0*/  UMOV UR28, UR36 ;  /* 0x00000024001c7c82 */ /* 0x000fe20008000000 */
[----:B------:R0:W-:Y:S01]  /*b5f0*/  UTMALDG.3D [UR32], [UR6], desc[UR4] ;  /* 0x00000420060075b4 */ /* 0x0001e20008011000 */
[----:B------:R-:W-:Y:S01]  /*b600*/  UMOV UR17, UR33 ;  /* 0x0000002100117c82 */ /* 0x000fe20008000000 */
[----:B------:R-:W-:Y:S01]  /*b610*/  UMOV UR19, UR35 ;  /* 0x0000002300137c82 */ /* 0x000fe20008000000 */
[----:B------:R-:W-:Y:S01]  /*b620*/  UMOV UR20, UR36 ;  /* 0x0000002400147c82 */ /* 0x000fe20008000000 */
[----:B------:R-:W-:Y:S01]  /*b630*/  UMOV UR9, UR33 ;  /* 0x0000002100097c82 */ /* 0x000fe20008000000 */
[----:B------:R-:W-:Y:S01]  /*b640*/  UMOV UR11, UR35 ;  /* 0x00000023000b7c82 */ /* 0x000fe20008000000 */
[----:B------:R-:W-:Y:S01]  /*b650*/  UMOV UR12, UR36 ;  /* 0x00000024000c7c82 */ /* 0x000fe20008000000 */
[----:B------:R-:W-:Y:S01]  /*b660*/  UIADD3 UR14, UP0, UR52, 0x1f0, URZ ;  /* 0x000001f0340e7890 */ /* 0x000fe2000ff1e03f */
[----:B------:R1:W-:Y:S01]  /*b670*/  UTMALDG.3D [UR24], [UR6], desc[UR4] ;  /* 0x00000418060075b4 */ /* 0x0003e20008011000 */
[----:B------:R-:W-:Y:S01]  /*b680*/  UIADD3 UR40, UR21, 0x1800, URZ ;  /* 0x0000180015287890 */ /* 0x000fe2000fffe03f */
[----:B------:R-:W-:Y:S01]  /*b690*/  ISETP.NE.AND P0, PT, R3, 0x5, PT ;  /* 0x000000050300780c */ /* 0x000fe20003f05270 */
[----:B------:R-:W-:Y:S01]  /*b6a0*/  UIADD3.X UR15, URZ, UR53, URZ, UP0, !UPT ;  /* 0x000000353f0f7290 */ /* 0x000fe200087fe43f */
[----:B------:R-:W-:Y:S01]  /*b6b0*/  UMOV UR41, UR33 ;  /* 0x0000002100297c82 */ /* 0x000fe20008000000 */
[----:B------:R-:W-:Y:S01]  /*b6c0*/  UMOV UR43, UR35 ;  /* 0x00000023002b7c82 */ /* 0x000fe20008000000 */
[----:B------:R-:W-:Y:S01]  /*b6d0*/  UMOV UR44, UR36 ;  /* 0x00000024002c7c82 */ /* 0x000fe20008000000 */
[----:B------:R2:W-:Y:S01]  /*b6e0*/  UTMALDG.3D [UR16], [UR6], desc[UR4] ;  /* 0x00000410060075b4 */ /* 0x0005e20008011000 */
[----:B------:R-:W-:-:S02]  /*b6f0*/  SEL R5, RZ, 0x1, P0 ;  /* 0x00000001ff057807 */ /* 0x000fc40000000000 */
[----:B------:R-:W-:Y:S02]  /*b700*/  SEL R3, R3, RZ, P0 ;  /* 0x000000ff03037207 */ /* 0x000fe40000000000 */
[----:B------:R-:W-:Y:S02]  /*b710*/  LOP3.LUT R0, R0, R5, RZ, 0x3c, !PT ;  /* 0x0000000500007212 */ /* 0x000fe400078e3cff */
[----:B0-----:R-:W-:Y:S01]  /*b720*/  R2UR UR34, R13 ;  /* 0x000000000d2272ca */ /* 0x001fe200000e0000 */
[----:B------:R0:W-:Y:S01]  /*b730*/  UTMALDG.3D [UR8], [UR6], desc[UR4] ;  /* 0x00000408060075b4 */ /* 0x0001e20008011000 */
[----:B------:R-:W-:Y:S01]  /*b740*/  UIADD3 UR32, UR21, 0x1c00, URZ ;  /* 0x00001c0015207890 */ /* 0x000fe2000fffe03f */
[----:B-1----:R-:W-:Y:S01]  /*b750*/  R2UR UR26, R14 ;  /* 0x000000000e1a72ca */ /* 0x002fe200000e0000 */
[----:B------:R-:W-:Y:S01]  /*b760*/  UIADD3 UR24, UR21, 0x2000, URZ ;  /* 0x0000200015187890 */ /* 0x000fe2000fffe03f */
[----:B------:R1:W-:Y:S01]  /*b770*/  UTMALDG.3D [UR40], [UR6], desc[UR4] ;  /* 0x00000428060075b4 */ /* 0x0003e20008011000 */
[----:B--2---:R-:W-:Y:S01]  /*b780*/  R2UR UR18, R15 ;  /* 0x000000000f1272ca */ /* 0x004fe200000e0000 */
[----:B------:R-:W-:-:S06]  /*b790*/  UIADD3 UR16, UR21, 0x2400, URZ ;  /* 0x0000240015107890 */ /* 0x000fcc000fffe03f */
[----:B------:R1:W-:Y:S01]  /*b7a0*/  UTMALDG.3D [UR32], [UR6], desc[UR4] ;  /* 0x00000420060075b4 */ /* 0x0003e20008011000 */
[----:B0-----:R-:W-:Y:S01]  /*b7b0*/  R2UR UR11, R18 ;  /* 0x00000000120b72ca */ /* 0x001fe200000e0000 */
[----:B------:R-:W-:Y:S01]  /*b7c0*/  UIADD3 UR8, UR13, 0xa800, URZ ;  /* 0x0000a8000d087890 */ /* 0x000fe2000fffe03f */
[----:B------:R1:W-:Y:S01]  /*b7d0*/  UTMALDG.3D [UR24], [UR6], desc[UR4] ;  /* 0x00000418060075b4 */ /* 0x0003e20008011000 */
[----:B------:R-:W-:Y:S02]  /*b7e0*/  UMOV UR10, UR35 ;  /* 0x00000023000a7c82 */ /* 0x000fe40008000000 */
[----:B------:R1:W-:Y:S08]  /*b7f0*/  UTMALDG.3D [UR16], [UR6], desc[UR4] ;  /* 0x00000410060075b4 */ /* 0x0003f00008011000 */
[----:B------:R1:W-:Y:S02]  /*b800*/  UTMALDG.3D [UR8], [UR14], desc[UR4] ;  /* 0x000004080e0075b4 */ /* 0x0003e40008011000 */
[----:B-1----:R-:W-:Y:S05]  /*b810*/  @P1 BRA `(.L_x_311) ;  /* 0xfffffff800c81947 */ /* 0x002fea000383ffff */
.L_x_305:
[----:B------:R-:W-:Y:S05]  /*b820*/  BSYNC B6 ;  /* 0x0000000000067941 */ /* 0x000fea0003800000 */
.L_x_304:
[----:B------:R-:W-:Y:S01]  /*b830*/  LOP3.LUT P2, RZ, R27, 0xff, RZ, 0xc0, !PT ;  /* 0x000000ff1bff7812 */ /* 0x000fe2000784c0ff */
[----:B------:R-:W-:Y:S01]  /*b840*/  VIADD R3, R26, UR46 ;  /* 0x0000002e1a037c36 */ /* 0x000fe20008000000 */
[----:B------:R-:W-:Y:S01]  /*b850*/  ULDC.64 UR4, c[0x0][0x650] ;  /* 0x0001940000047ab9 */ /* 0x000fe20000000a00 */
[----:B------:R-:W-:Y:S01]  /*b860*/  IMAD.U32 R6, RZ, RZ, UR46 ;  /* 0x0000002eff067e24 */ /* 0x000fe2000f8e00ff */
[----:B------:R-:W-:Y:S01]  /*b870*/  UISETP.GE.U32.AND UP0, UPT, UR46, 0x5, UPT ;  /* 0x000000052e00788c */ /* 0x000fe2000bf06070 */
[----:B------:R-:W-:Y:S01]  /*b880*/  BSSY B0, `(.L_x_312) ;  /* 0x000006a000007945 */ /* 0x000fe20003800000 */
[----:B------:R-:W-:Y:S01]  /*b890*/  ISETP.GT.U32.AND P0, PT, R3, 0x4, PT ;  /* 0x000000040300780c */ /* 0x000fe20003f04070 */
[----:B------:R-:W-:Y:S01]  /*b8a0*/  IMAD.MOV.U32 R22, RZ, RZ, -0x1 ;  /* 0xffffffffff167424 */ /* 0x000fe200078e00ff */
[----:B------:R-:W-:Y:S01]  /*b8b0*/  PRMT R27, RZ, 0x7610, R27 ;  /* 0x00007610ff1b7816 */ /* 0x000fe2000000001b */
[----:B------:R-:W-:Y:S01]  /*b8c0*/  IMAD.MOV.U32 R18, RZ, RZ, -0x1 ;  /* 0xffffffffff127424 */ /* 0x000fe200078e00ff */
[----:B------:R-:W-:Y:S01]  /*b8d0*/  ISETP.LT.U32.AND P0, PT, R6, 0x5, P0 ;  /* 0x000000050600780c */ /* 0x000fe20000701070 */
[----:B------:R-:W-:Y:S01]  /*b8e0*/  IMAD.MOV.U32 R19, RZ, RZ, -0x1 ;  /* 0xffffffffff137424 */ /* 0x000fe200078e00ff */
[----:B------:R-:W-:Y:S01]  /*b8f0*/  PLOP3.LUT P1, PT, PT, PT, UP0, 0x80, 0x0 ;  /* 0x000000000000781c */ /* 0x000fe20003f2f008 */
[----:B------:R-:W0:Y:S01]  /*b900*/  @P2 S2R R5, SR_CgaCtaId ;  /* 0x0000000000052919 */ /* 0x000e220000008800 */
[----:B------:R-:W-:-:S04]  /*b910*/  @P2 MOV R0, 0x400 ;  /* 0x0000040000002802 */ /* 0x000fc80000000f00 */
[----:B0-----:R-:W-:Y:S01]  /*b920*/  @P2 LEA R0, R5, R0, 0x18 ;  /* 0x0000000005002211 */ /* 0x001fe200078ec0ff */
[----:B------:R-:W-:-:S03]  /*b930*/  IMAD.WIDE.U32 R4, R3, -0x33333333, RZ ;  /* 0xcccccccd03047825 */ /* 0x000fc600078e00ff */
[----:B------:R0:W-:Y:S01]  /*b940*/  @P2 SYNCS.ARRIVE.TRANS64.A1T0 RZ, [R0+URZ+0x88], RZ ;  /* 0x000088ff00ff29a7 */ /* 0x0001e2000810003f */
[----:B------:R-:W-:Y:S02]  /*b950*/  IADD3 R16, P2, R16, UR50, RZ ;  /* 0x0000003210107c10 */ /* 0x000fe4000ff5e0ff */
[----:B------:R-:W-:Y:S02]  /*b960*/  SHF.R.U32.HI R4, RZ, 0x2, R5 ;  /* 0x00000002ff047819 */ /* 0x000fe40000011605 */
[----:B------:R-:W-:Y:S02]  /*b970*/  IADD3.X R17, R17, UR45, RZ, P2, !PT ;  /* 0x0000002d11117c10 */ /* 0x000fe400097fe4ff */
[----:B0-----:R-:W-:Y:S01]  /*b980*/  SEL R0, RZ, 0x1, !P0 ;  /* 0x00000001ff007807 */ /* 0x001fe20004000000 */
[----:B------:R-:W-:Y:S01]  /*b990*/  IMAD R26, R4, -0x5, R3 ;  /* 0xfffffffb041a7824 */ /* 0x000fe200078e0203 */
[----:B------:R-:W-:Y:S02]  /*b9a0*/  ISETP.GE.U32.AND P0, PT, R16, UR4, PT ;  /* 0x0000000410007c0c */ /* 0x000fe4000bf06070 */
[----:B------:R-:W-:-:S02]  /*b9b0*/  LOP3.LUT R25, R25, R0, RZ, 0x3c, !PT ;  /* 0x0000000019197212 */ /* 0x000fc400078e3cff */
[----:B------:R-:W-:Y:S02]  /*b9c0*/  ISETP.GE.U32.AND.EX P0, PT, R17, UR5, PT, P0 ;  /* 0x0000000511007c0c */ /* 0x000fe4000bf06100 */
[----:B------:R-:W-:Y:S02]  /*b9d0*/  @P1 LOP3.LUT R25, R25, 0x1, R4, 0x78, !PT ;  /* 0x0000000119191812 */ /* 0x000fe400078e7804 */
[----:B------:R-:W-:-:S09]  /*b9e0*/  PRMT R0, RZ, 0x7610, R0 ;  /* 0x00007610ff007816 */ /* 0x000fd20000000000 */
[----:B------:R-:W-:Y:S05]  /*b9f0*/  @P0 BRA `(.L_x_313) ;  /* 0x0000000400480947 */ /* 0x000fea0003800000 */
[----:B------:R-:W-:Y:S01]  /*ba00*/  ULDC.64 UR4, c[0x0][0x628] ;  /* 0x00018a0000047ab9 */ /* 0x000fe20000000a00 */
[----:B------:R-:W0:Y:S01]  /*ba10*/  S2R R3, SR_CTAID.X ;  /* 0x0000000000037919 */ /* 0x000e220000002500 */
[----:B------:R-:W-:Y:S01]  /*ba20*/  ISETP.NE.U32.AND P0, PT, RZ, UR4, PT ;  /* 0x00000004ff007c0c */ /* 0x000fe2000bf05070 */
[----:B------:R-:W-:Y:S01]  /*ba30*/  ULDC UR7, c[0x0][0x630] ;  /* 0x00018c0000077ab9 */ /* 0x000fe20000000800 */
[----:B------:R-:W-:Y:S01]  /*ba40*/  IMAD.MOV.U32 R4, RZ, RZ, R16 ;  /* 0x000000ffff047224 */ /* 0x000fe200078e0010 */
[----:B------:R-:W1:Y:S01]  /*ba50*/  S2R R0, SR_CTAID.Y ;  /* 0x0000000000007919 */ /* 0x000e620000002600 */
[----:B------:R-:W-:Y:S01]  /*ba60*/  ISETP.NE.AND.EX P0, PT, RZ, UR5, PT, P0 ;  /* 0x00000005ff007c0c */ /* 0x000fe2000bf05300 */
[----:B------:R-:W-:-:S12]  /*ba70*/  IMAD.MOV.U32 R5, RZ, RZ, R17 ;  /* 0x000000ffff057224 */ /* 0x000fd800078e0011 */
[----:B------:R-:W-:Y:S05]  /*ba80*/  @!P0 BRA `(.L_x_314) ;  /* 0x0000000000288947 */ /* 0x000fea0003800000 */
[----:B------:R-:W-:Y:S02]  /*ba90*/  ULDC UR6, c[0x0][0x634] ;  /* 0x00018d0000067ab9 */ /* 0x000fe40000000800 */
[----:B------:R-:W-:-:S05]  /*baa0*/  IADD3 R9, P0, R16, UR6, RZ ;  /* 0x0000000610097c10 */ /* 0x000fca000ff1e0ff */
[----:B------:R-:W-:-:S04]  /*bab0*/  IMAD.X R11, RZ, RZ, R17, P0 ;  /* 0x000000ffff0b7224 */ /* 0x000fc800000e0611 */
[----:B------:R-:W-:-:S04]  /*bac0*/  IMAD.WIDE.U32 R6, R11, UR4, RZ ;  /* 0x000000040b067c25 */ /* 0x000fc8000f8e00ff */
[----:B------:R-:W-:-:S04]  /*bad0*/  IMAD.WIDE.U32 R6, P0, R9, UR5, R6 ;  /* 0x0000000509067c25 */ /* 0x000fc8000f800006 */
[----:B------:R-:W-:-:S04]  /*bae0*/  IMAD.WIDE.U32 R8, R9, UR4, RZ ;  /* 0x0000000409087c25 */ /* 0x000fc8000f8e00ff */
[----:B------:R-:W-:Y:S01]  /*baf0*/  IMAD.X R5, RZ, RZ, RZ, P0 ;  /* 0x000000ffff057224 */ /* 0x000fe200000e06ff */
[----:B------:R-:W-:Y:S01]  /*bb00*/  IADD3 RZ, P0, R9, R6, RZ ;  /* 0x0000000609ff7210 */ /* 0x000fe20007f1e0ff */
[----:B------:R-:W-:-:S04]  /*bb10*/  IMAD.MOV.U32 R4, RZ, RZ, R7 ;  /* 0x000000ffff047224 */ /* 0x000fc800078e0007 */
[----:B------:R-:W-:-:S08]  /*bb20*/  IMAD.WIDE.U32.X R4, R11, UR5, R4, P0 ;  /* 0x000000050b047c25 */ /* 0x000fd000080e0404 */
.L_x_314:
[--C-:B------:R-:W-:Y:S01]  /*bb30*/  SHF.R.U64 R19, R4, UR7, R5.reuse ;  /* 0x0000000704137c19 */ /* 0x100fe20008001205 */
[----:B------:R-:W-:Y:S01]  /*bb40*/  ULDC.64 UR4, c[0x0][0x620] ;  /* 0x0001880000047ab9 */ /* 0x000fe20000000a00 */
[----:B------:R-:W-:Y:S01]  /*bb50*/  SHF.R.U32.HI R4, RZ, UR7, R5 ;  /* 0x00000007ff047c19 */ /* 0x000fe20008011605 */
[----:B------:R-:W-:Y:S01]  /*bb60*/  ULDC.64 UR8, c[0x0][0x640] ;  /* 0x0001900000087ab9 */ /* 0x000fe20000000a00 */
[----:B------:R-:W-:Y:S01]  /*bb70*/  IADD3 R7, P0, RZ, -R19, RZ ;  /* 0x80000013ff077210 */ /* 0x000fe20007f1e0ff */
[----:B------:R-:W2:Y:S01]  /*bb80*/  LDC R13, c[0x0][0x148] ;  /* 0x00005200ff0d7b82 */ /* 0x000ea20000000800 */
[----:B0-----:R-:W-:Y:S01]  /*bb90*/  I2FP.F32.U32 R8, R3 ;  /* 0x0000000300087245 */ /* 0x001fe20000201000 */
[----:B------:R-:W-:Y:S02]  /*bba0*/  ULDC UR6, c[0x0][0x608] ;  /* 0x0001820000067ab9 */ /* 0x000fe40000000800 */
[----:B------:R-:W-:Y:S01]  /*bbb0*/  IMAD.X R4, RZ, RZ, ~R4, P0 ;  /* 0x000000ffff047224 */ /* 0x000fe200000e0e04 */
[----:B------:R-:W-:-:S03]  /*bbc0*/  ISETP.NE.U32.AND P0, PT, RZ, UR8, PT ;  /* 0x00000008ff007c0c */ /* 0x000fc6000bf05070 */
[----:B------:R-:W-:Y:S01]  /*bbd0*/  IMAD R6, R4, UR4, RZ ;  /* 0x0000000404067c24 */ /* 0x000fe2000f8e02ff */
[----:B------:R-:W-:Y:S01]  /*bbe0*/  ISETP.NE.AND.EX P0, PT, RZ, UR9, PT, P0 ;  /* 0x00000009ff007c0c */ /* 0x000fe2000bf05300 */
[----:B------:R-:W-:Y:S01]  /*bbf0*/  IMAD.WIDE.U32 R4, R7, UR4, R16 ;  /* 0x0000000407047c25 */ /* 0x000fe2000f8e0010 */
[----:B------:R-:W-:-:S03]  /*bc00*/  ULDC UR4, c[0x0][0x150] ;  /* 0x0000540000047ab9 */ /* 0x000fc60000000800 */
[----:B------:R-:W-:Y:S01]  /*bc10*/  FMUL R8, R8, UR4 ;  /* 0x0000000408087c20 */ /* 0x000fe20008400000 */
[----:B------:R-:W-:Y:S01]  /*bc20*/  IMAD R7, R7, UR5, R6 ;  /* 0x0000000507077c24 */ /* 0x000fe2000f8e0206 */
[----:B------:R-:W-:Y:S01]  /*bc30*/  ULDC UR4, c[0x0][0x618] ;  /* 0x0001860000047ab9 */ /* 0x000fe20000000800 */
[----:B------:R-:W0:Y:S01]  /*bc40*/  LDC R6, c[0x0][0x144] ;  /* 0x00005100ff067b82 */ /* 0x000e220000000800 */
[----:B------:R-:W-:Y:S01]  /*bc50*/  ULDC UR5, c[0x0][0x154] ;  /* 0x0000550000057ab9 */ /* 0x000fe20000000800 */
[----:B------:R-:W-:Y:S01]  /*bc60*/  IMAD.IADD R5, R5, 0x1, R7 ;  /* 0x0000000105057824 */ /* 0x000fe200078e0207 */
[----:B------:R-:W3:Y:S04]  /*bc70*/  F2I.U32.TRUNC.NTZ R8, R8 ;  /* 0x0000000800087305 */ /* 0x000ee8000020f000 */
[----:B------:R-:W-:-:S02]  /*bc80*/  SHF.R.U64 R10, R4, UR4, R5 ;  /* 0x00000004040a7c19 */ /* 0x000fc40008001205 */
[----:B-1----:R-:W-:Y:S02]  /*bc90*/  I2FP.F32.U32 R4, R0 ;  /* 0x0000000000047245 */ /* 0x002fe40000201000 */
[----:B------:R-:W-:Y:S01]  /*bca0*/  SHF.R.U32.HI R5, RZ, UR4, R5 ;  /* 0x00000004ff057c19 */ /* 0x000fe20008011605 */
[----:B------:R-:W-:Y:S02]  /*bcb0*/  ULDC UR4, c[0x0][0x658] ;  /* 0x0001960000047ab9 */ /* 0x000fe40000000800 */
[----:B------:R-:W-:Y:S01]  /*bcc0*/  FMUL R7, R4, UR5 ;  /* 0x0000000504077c20 */ /* 0x000fe20008400000 */
[--C-:B------:R-:W-:Y:S02]  /*bcd0*/  SHF.R.U64 R12, R10, UR6, R5.reuse ;  /* 0x000000060a0c7c19 */ /* 0x100fe40008001205 */
[----:B------:R-:W-:Y:S01]  /*bce0*/  SHF.R.U32.HI R5, RZ, UR6, R5 ;  /* 0x00000006ff057c19 */ /* 0x000fe20008011605 */
[----:B------:R1:W4:Y:S01]  /*bcf0*/  F2I.U32.TRUNC.NTZ R14, R7 ;  /* 0x00000007000e7305 */ /* 0x000322000020f000 */
[----:B---3--:R-:W-:-:S02]  /*bd00*/  IMAD.MOV R8, RZ, RZ, -R8 ;  /* 0x000000ffff087224 */ /* 0x008fc400078e0a08 */
[--C-:B------:R-:W-:Y:S02]  /*bd10*/  SHF.R.U64 R11, R12, UR4, R5.reuse ;  /* 0x000000040c0b7c19 */ /* 0x100fe40008001205 */
[----:B------:R-:W-:Y:S01]  /*bd20*/  SHF.R.U32.HI R5, RZ, UR4, R5 ;  /* 0x00000004ff057c19 */ /* 0x000fe20008011605 */
[----:B0-----:R-:W-:Y:S02]  /*bd30*/  IMAD R3, R6, R8, R3 ;  /* 0x0000000806037224 */ /* 0x001fe400078e0203 */
[----:B------:R-:W-:Y:S01]  /*bd40*/  IMAD.MOV.U32 R4, RZ, RZ, R11 ;  /* 0x000000ffff047224 */ /* 0x000fe200078e000b */
[----:B-12-4-:R-:W-:Y:S06]  /*bd50*/  @!P0 BRA `(.L_x_315) ;  /* 0x0000000000288947 */ /* 0x016fec0003800000 */
        /* <DEDUP_REMOVED lines=10> */
.L_x_315:
[----:B------:R-:W-:Y:S01]  /*be00*/  ISETP.NE.AND P0, PT, R2, 0x1, PT ;  /* 0x000000010200780c */ /* 0x000fe20003f05270 */
[----:B------:R-:W-:Y:S01]  /*be10*/  ULDC UR4, c[0x0][0x648] ;  /* 0x0001920000047ab9 */ /* 0x000fe20000000800 */
[----:B------:R-:W-:Y:S01]  /*be20*/  IMAD.MOV R14, RZ, RZ, -R14 ;  /* 0x000000ffff0e7224 */ /* 0x000fe200078e0a0e */
[----:B------:R-:W-:Y:S01]  /*be30*/  SHF.R.U64 R5, R4, UR4, R5 ;  /* 0x0000000404057c19 */ /* 0x000fe20008001205 */
[----:B------:R-:W-:Y:S01]  /*be40*/  ULDC UR4, c[0x0][0x638] ;  /* 0x00018e0000047ab9 */ /* 0x000fe20000000800 */
[----:B------:R-:W-:Y:S01]  /*be50*/  LOP3.LUT R12, R12, UR38, RZ, 0xc0, !PT ;  /* 0x000000260c0c7c12 */ /* 0x000fe2000f8ec0ff */
[----:B------:R-:W-:Y:S01]  /*be60*/  ULDC UR5, c[0x0][0x610] ;  /* 0x0001840000057ab9 */ /* 0x000fe20000000800 */
[----:B------:R-:W-:-:S03]  /*be70*/  LOP3.LUT R22, R10, UR39, RZ, 0xc0, !PT ;  /* 0x000000270a167c12 */ /* 0x000fc6000f8ec0ff */
[----:B------:R-:W-:-:S03]  /*be80*/  IMAD R12, R5, UR37, R12 ;  /* 0x00000025050c7c24 */ /* 0x000fc6000f8e020c */
[----:B------:R-:W-:Y:S02]  /*be90*/  @P0 IMAD R3, R13, R14, R0 ;  /* 0x0000000e0d030224 */ /* 0x000fe400078e0200 */
[----:B------:R-:W-:Y:S02]  /*bea0*/  IMAD.MOV R0, RZ, RZ, -R5 ;  /* 0x000000ffff007224 */ /* 0x000fe400078e0a05 */
[----:B------:R-:W-:Y:S02]  /*beb0*/  IMAD R3, R12, UR5, R3 ;  /* 0x000000050c037c24 */ /* 0x000fe4000f8e0203 */
[----:B------:R-:W-:Y:S01]  /*bec0*/  IMAD R11, R0, UR4, R11 ;  /* 0x00000004000b7c24 */ /* 0x000fe2000f8e020b */
[----:B------:R-:W-:Y:S01]  /*bed0*/  ULDC UR4, c[0x0][0x600] ;  /* 0x0001800000047ab9 */ /* 0x000fe20000000800 */
[----:B------:R-:W-:Y:S02]  /*bee0*/  IMAD.MOV.U32 R0, RZ, RZ, 0x1 ;  /* 0x00000001ff007424 */ /* 0x000fe400078e00ff */
[----:B------:R-:W-:-:S05]  /*bef0*/  IMAD R22, R11, UR4, R22 ;  /* 0x000000040b167c24 */ /* 0x000fca000f8e0216 */
[----:B------:R-:W-:Y:S02]  /*bf00*/  SEL R18, R22, R3, !P0 ;  /* 0x0000000316127207 */ /* 0x000fe40004000000 */
[----:B------:R-:W-:-:S07]  /*bf10*/  SEL R22, R3, R22, !P0 ;  /* 0x0000001603167207 */ /* 0x000fce0004000000 */
.L_x_313:
[----:B------:R-:W-:Y:S05]  /*bf20*/  BSYNC B0 ;  /* 0x0000000000007941 */ /* 0x000fea0003800000 */
.L_x_312:
[----:B------:R-:W-:-:S13]  /*bf30*/  LOP3.LUT P0, RZ, R0, 0xff, RZ, 0xc0, !PT ;  /* 0x000000ff00ff7812 */ /* 0x000fda000780c0ff */
[----:B------:R-:W-:Y:S05]  /*bf40*/  @P0 BRA `(.L_x_316) ;  /* 0xfffffff000040947 */ /* 0x000fea000383ffff */
[----:B------:R-:W-:Y:S05]  /*bf50*/  BSYNC B7 ;  /* 0x0000000000077941 */ /* 0x000fea0003800000 */
.L_x_302:
[----:B------:R-:W-:-:S03]  /*bf60*/  UMOV UR4, 0xffffffff ;  /* 0xffffffff00047882 */ /* 0x000fc60000000000 */
[----:B------:R-:W-:Y:S05]  /*bf70*/  BRA.DIV UR4, `(.L_x_317) ;  /* 0x00000006049c7947 */ /* 0x000fea000b800000 */
[----:B------:R-:W-:-:S13]  /*bf80*/  ELECT P6, URZ, PT ;  /* 0x00000000003f782f */ /* 0x000fda00038c0000 */
.L_x_336:
[----:B------:R-:W-:Y:S04]  /*bf90*/  BSSY B0, `(.L_x_318) ;  /* 0x0000035000007945 */ /* 0x000fe80003800000 */
[----:B------:R-:W-:Y:S05]  /*bfa0*/  @!P6 BRA `(.L_x_319) ;  /* 0x0000000000cce947 */ /* 0x000fea0003800000 */
[----:B------:R-:W-:-:S04]  /*bfb0*/  ULOP3.LUT UR4, UR49, 0x2, URZ, 0xfc, !UPT ;  /* 0x0000000231047892 */ /* 0x000fc8000f8efc3f */
[----:B------:R-:W-:-:S06]  /*bfc0*/  UISETP.NE.AND UP0, UPT, UR4, 0x3, UPT ;  /* 0x000000030400788c */ /* 0x000fcc000bf05270 */
[----:B------:R-:W-:-:S13]  /*bfd0*/  PLOP3.LUT P0, PT, PT, PT, UP0, 0x80, 0x0 ;  /* 0x000000000000781c */ /* 0x000fda0003f0f008 */
[----:B------:R-:W-:Y:S05]  /*bfe0*/  @!P0 BRA `(.L_x_320) ;  /* 0x0000000000048947 */ /* 0x000fea0003800000 */
[----:B------:R-:W-:Y:S01]  /*bff0*/  BPT.TRAP 0x1 ;  /* 0x000000040000795c */ /* 0x000fe20000300000 */
.L_x_320:
[----:B------:R-:W0:Y:S01]  /*c000*/  S2R R3, SR_CgaCtaId ;  /* 0x0000000000037919 */ /* 0x000e220000008800 */
[----:B------:R-:W-:Y:S02]  /*c010*/  MOV R0, 0x400 ;  /* 0x0000040000007802 */ /* 0x000fe40000000f00 */
[----:B------:R-:W-:Y:S02]  /*c020*/  SHF.L.U32 R2, R25, 0x1f, RZ ;  /* 0x0000001f19027819 */ /* 0x000fe400000006ff */
[----:B0-----:R-:W-:-:S05]  /*c030*/  LEA R3, R3, R0, 0x18 ;  /* 0x0000000003037211 */ /* 0x001fca00078ec0ff */
[----:B------:R-:W-:-:S04]  /*c040*/  VIADD R3, R3, 0x28 ;  /* 0x0000002803037836 */ /* 0x000fc80000000000 */
[C---:B------:R-:W-:Y:S02]  /*c050*/  IMAD R5, R26.reuse, 0x8, R3 ;  /* 0x000000081a057824 */ /* 0x040fe400078e0203 */
[----:B------:R-:W-:Y:S02]  /*c060*/  VIADD R26, R26, 0x1 ;  /* 0x000000011a1a7836 */ /* 0x000fe40000000000 */
[----:B------:R-:W0:Y:S03]  /*c070*/  SYNCS.PHASECHK.TRANS64.TRYWAIT P0, [R5+URZ], R2 ;  /* 0x00000002050075a7 */ /* 0x000e26000800017f */
[----:B------:R-:W-:-:S04]  /*c080*/  ISETP.NE.AND P1, PT, R26, 0x5, PT ;  /* 0x000000051a00780c */ /* 0x000fc80003f25270 */
[----:B------:R-:W-:Y:S02]  /*c090*/  SEL R0, RZ, 0x1, P1 ;  /* 0x00000001ff007807 */ /* 0x000fe40000800000 */
[----:B------:R-:W-:Y:S02]  /*c0a0*/  SEL R26, R26, RZ, P1 ;  /* 0x000000ff1a1a7207 */ /* 0x000fe40000800000 */
[----:B------:R-:W-:-:S03]  /*c0b0*/  LOP3.LUT R25, R25, R0, RZ, 0x3c, !PT ;  /* 0x0000000019197212 */ /* 0x000fc600078e3cff */
[----:B------:R-:W-:Y:S01]  /*c0c0*/  IMAD R7, R26, 0x8, R3 ;  /* 0x000000081a077824 */ /* 0x000fe200078e0203 */
[----:B------:R-:W-:Y:S01]  /*c0d0*/  SHF.L.U32 R4, R25, 0x1f, RZ ;  /* 0x0000001f19047819 */ /* 0x000fe200000006ff */
[----:B0-----:R-:W-:Y:S06]  /*c0e0*/  @!P0 BRA `(.L_x_321) ;  /* 0x0000000400608947 */ /* 0x001fec0003800000 */
.L_x_337:
[----:B------:R-:W1:Y:S01]  /*c0f0*/  SYNCS.PHASECHK.TRANS64.TRYWAIT P0, [R7+URZ], R4 ;  /* 0x00000004070075a7 */ /* 0x000e62000800017f */
[----:B------:R-:W-:-:S05]  /*c100*/  VIADD R0, R26, 0x1 ;  /* 0x000000011a007836 */ /* 0x000fca0000000000 */
[----:B------:R-:W-:-:S04]  /*c110*/  ISETP.NE.AND P1, PT, R0, 0x5, PT ;  /* 0x000000050000780c */ /* 0x000fc80003f25270 */
[----:B0-----:R-:W-:Y:S02]  /*c120*/  SEL R2, RZ, 0x1, P1 ;  /* 0x00000001ff027807 */ /* 0x001fe40000800000 */
[----:B------:R-:W-:Y:S02]  /*c130*/  SEL R0, R0, RZ, P1 ;  /* 0x000000ff00007207 */ /* 0x000fe40000800000 */
[----:B------:R-:W-:-:S03]  /*c140*/  LOP3.LUT R25, R25, R2, RZ, 0x3c, !PT ;  /* 0x0000000219197212 */ /* 0x000fc600078e3cff */
[----:B------:R-:W-:Y:S01]  /*c150*/  IMAD R6, R0, 0x8, R3 ;  /* 0x0000000800067824 */ /* 0x000fe200078e0203 */
[----:B------:R-:W-:Y:S01]  /*c160*/  SHF.L.U32 R5, R25, 0x1f, RZ ;  /* 0x0000001f19057819 */ /* 0x000fe200000006ff */
[----:B-1----:R-:W-:Y:S06]  /*c170*/  @!P0 BRA `(.L_x_322) ;  /* 0x0000000400508947 */ /* 0x002fec0003800000 */
.L_x_338:
[----:B------:R-:W1:Y:S01]  /*c180*/  SYNCS.PHASECHK.TRANS64.TRYWAIT P0, [R6+URZ], R5 ;  /* 0x00000005060075a7 */ /* 0x000e62000800017f */
[----:B------:R-:W-:-:S05]  /*c190*/  VIADD R0, R0, 0x1 ;  /* 0x0000000100007836 */ /* 0x000fca0000000000 */
[----:B------:R-:W-:-:S04]  /*c1a0*/  ISETP.NE.AND P1, PT, R0, 0x5, PT ;  /* 0x000000050000780c */ /* 0x000fc80003f25270 */
[----:B------:R-:W-:Y:S02]  /*c1b0*/  SEL R2, RZ, 0x1, P1 ;  /* 0x00000001ff027807 */ /* 0x000fe40000800000 */
[----:B------:R-:W-:Y:S02]  /*c1c0*/  SEL R0, R0, RZ, P1 ;  /* 0x000000ff00007207 */ /* 0x000fe40000800000 */
[----:B------:R-:W-:-:S03]  /*c1d0*/  LOP3.LUT R25, R25, R2, RZ, 0x3c, !PT ;  /* 0x0000000219197212 */ /* 0x000fc600078e3cff */
[----:B0-----:R-:W-:Y:S01]  /*c1e0*/  IMAD R7, R0, 0x8, R3 ;  /* 0x0000000800077824 */ /* 0x001fe200078e0203 */
[----:B------:R-:W-:Y:S01]  /*c1f0*/  SHF.L.U32 R4, R25, 0x1f, RZ ;  /* 0x0000001f19047819 */ /* 0x000fe200000006ff */
[----:B-1----:R-:W-:Y:S06]  /*c200*/  @!P0 BRA `(.L_x_323) ;  /* 0x0000000400408947 */ /* 0x002fec0003800000 */
.L_x_339:
[----:B------:R-:W1:Y:S01]  /*c210*/  SYNCS.PHASECHK.TRANS64.TRYWAIT P0, [R7+URZ], R4 ;  /* 0x00000004070075a7 */ /* 0x000e62000800017f */
[----:B------:R-:W-:-:S05]  /*c220*/  VIADD R0, R0, 0x1 ;  /* 0x0000000100007836 */ /* 0x000fca0000000000 */
[----:B------:R-:W-:-:S04]  /*c230*/  ISETP.NE.AND P1, PT, R0, 0x5, PT ;  /* 0x000000050000780c */ /* 0x000fc80003f25270 */
[----:B------:R-:W-:Y:S02]  /*c240*/  SEL R2, RZ, 0x1, P1 ;  /* 0x00000001ff027807 */ /* 0x000fe40000800000 */
[----:B------:R-:W-:Y:S02]  /*c250*/  SEL R0, R0, RZ, P1 ;  /* 0x000000ff00007207 */ /* 0x000fe40000800000 */
[----:B------:R-:W-:Y:S01]  /*c260*/  LOP3.LUT R2, R25, R2, RZ, 0x3c, !PT ;  /* 0x0000000219027212 */ /* 0x000fe200078e3cff */
[----:B-1----:R-:W-:Y:S06]  /*c270*/  @!P0 BRA `(.L_x_324) ;  /* 0x0000000400388947 */ /* 0x002fec0003800000 */
.L_x_340:
[----:B------:R-:W-:Y:S01]  /*c280*/  IMAD R3, R0, 0x8, R3 ;  /* 0x0000000800037824 */ /* 0x000fe200078e0203 */
[----:B------:R-:W-:-:S07]  /*c290*/  SHF.L.U32 R0, R2, 0x1f, RZ ;  /* 0x0000001f02007819 */ /* 0x000fce00000006ff */
.L_x_325:
[----:B--2---:R2:W3:Y:S02]  /*c2a0*/  SYNCS.PHASECHK.TRANS64.TRYWAIT P0, [R3+URZ], R0 ;  /* 0x00000000030075a7 */ /* 0x0044e4000800017f */
[----:B---3--:R-:W-:Y:S05]  /*c2b0*/  @!P0 NANOSLEEP.SYNCS 0x989680 ;  /* 0x009896800000895d */ /* 0x008fea0003900000 */
[----:B------:R-:W3:Y:S02]  /*c2c0*/  @!P0 SYNCS.PHASECHK.TRANS64 P0, [R3+URZ], R0 ;  /* 0x00000000030085a7 */ /* 0x000ee4000800007f */
[----:B---3--:R-:W-:Y:S05]  /*c2d0*/  @!P0 BRA `(.L_x_325) ;  /* 0xfffffffc00f08947 */ /* 0x008fea000383ffff */
.L_x_319:
[----:B------:R-:W-:Y:S05]  /*c2e0*/  BSYNC B0 ;  /* 0x0000000000007941 */ /* 0x000fea0003800000 */
.L_x_318:
[----:B------:R-:W-:Y:S05]  /*c2f0*/  EXIT ;  /* 0x000000000000794d */ /* 0x000fea0003800000 */
.L_x_15:
[----:B0-----:R-:W-:-:S04]  /*c300*/  IMAD.U32 R3, RZ, RZ, UR43 ;  /* 0x0000002bff037e24 */ /* 0x001fc8000f8e00ff */
[----:B------:R0:W1:Y:S03]  /*c310*/  SYNCS.PHASECHK.TRANS64.TRYWAIT P0, [R3+URZ], R0 ;  /* 0x00000000030075a7 */ /* 0x000066000800017f */
[----:B-1----:R-:W-:Y:S05]  /*c320*/  @!P0 NANOSLEEP.SYNCS 0x989680 ;  /* 0x009896800000895d */ /* 0x002fea0003900000 */
[----:B------:R-:W1:Y:S02]  /*c330*/  @!P0 SYNCS.PHASECHK.TRANS64 P0, [R3+URZ], R0 ;  /* 0x00000000030085a7 */ /* 0x000e64000800007f */
[----:B-1----:R-:W-:Y:S05]  /*c340*/  @!P0 BRA `(.L_x_15) ;  /* 0xfffffffc00ec8947 */ /* 0x002fea000383ffff */
[----:B------:R-:W-:Y:S05]  /*c350*/  BRA `(.L_x_326) ;  /* 0xffffff5000787947 */ /* 0x000fea000383ffff */
.L_x_19:
[----:B------:R-:W-:Y:S01]  /*c360*/  CS2R R12, SRZ ;  /* 0x00000000000c7805 */ /* 0x000fe2000001ff00 */
[----:B------:R-:W-:Y:S02]  /*c370*/  IMAD.MOV.U32 R11, RZ, RZ, 0x1f ;  /* 0x0000001fff0b7424 */ /* 0x000fe400078e00ff */
[----:B------:R-:W-:-:S07]  /*c380*/  IMAD.MOV.U32 R15, RZ, RZ, -0x1 ;  /* 0xffffffffff0f7424 */ /* 0x000fce00078e00ff */
[----:B-----5:R-:W-:Y:S05]  /*c390*/  WARPSYNC.COLLECTIVE R15, `(.L_x_327) ;  /* 0x000000000f087348 */ /* 0x020fea0003c00000 */
[----:B------:R0:W1:Y:S02]  /*c3a0*/  SHFL.IDX P6, R14, R13, R12, R11 ;  /* 0x0000000c0d0e7389 */ /* 0x00006400000c000b */
[----:B01---5:R-:W-:Y:S01]  /*c3b0*/  ENDCOLLECTIVE ;  /* 0x000000000000791b */ /* 0x023fe20003800000 */
.L_x_327:
[----:B------:R-:W-:Y:S05]  /*c3c0*/  BRA `(.L_x_328) ;  /* 0xffffff5400487947 */ /* 0x000fea000383ffff */
.L_x_23:
[----:B-1----:R1:W2:Y:S02]  /*c3d0*/  SYNCS.PHASECHK.TRANS64.TRYWAIT P1, [R3+URZ], R0 ;  /* 0x00000000030075a7 */ /* 0x0022a4000802017f */
[----:B--2---:R-:W-:Y:S05]  /*c3e0*/  @!P1 NANOSLEEP.SYNCS 0x989680 ;  /* 0x009896800000995d */ /* 0x004fea0003900000 */
[----:B------:R-:W2:Y:S02]  /*c3f0*/  @!P1 SYNCS.PHASECHK.TRANS64 P1, [R3+URZ], R0 ;  /* 0x00000000030095a7 */ /* 0x000ea4000802007f */
[----:B--2---:R-:W-:Y:S05]  /*c400*/  @!P1 BRA `(.L_x_23) ;  /* 0xfffffffc00f09947 */ /* 0x004fea000383ffff */
[----:B------:R-:W-:Y:S05]  /*c410*/  BRA `(.L_x_22) ;  /* 0xffffff5400647947 */ /* 0x000fea000383ffff */
.L_x_28:
[----:B0-----:R0:W1:Y:S02]  /*c420*/  SYNCS.PHASECHK.TRANS64.TRYWAIT P1, [R4+URZ], R7 ;  /* 0x00000007040075a7 */ /* 0x001064000802017f */
[----:B-1----:R-:W-:Y:S05]  /*c430*/  @!P1 NANOSLEEP.SYNCS 0x989680 ;  /* 0x009896800000995d */ /* 0x002fea0003900000 */
[----:B------:R-:W1:Y:S02]  /*c440*/  @!P1 SYNCS.PHASECHK.TRANS64 P1, [R4+URZ], R7 ;  /* 0x00000007040095a7 */ /* 0x000e64000802007f */
[----:B-1----:R-:W-:Y:S05]  /*c450*/  @!P1 BRA `(.L_x_28) ;  /* 0xfffffffc00f09947 */ /* 0x002fea000383ffff */
[----:B------:R-:W-:Y:S05]  /*c460*/  BRA `(.L_x_27) ;  /* 0xffffff5800807947 */ /* 0x000fea000383ffff */
.L_x_36:
[----:B------:R0:W0:Y:S02]  /*c470*/  SYNCS.PHASECHK.TRANS64.TRYWAIT P1, [R11+URZ], R14 ;  /* 0x0000000e0b0075a7 */ /* 0x000024000802017f */
[----:B0-----:R-:W-:Y:S05]  /*c480*/  @!P1 NANOSLEEP.SYNCS 0x989680 ;  /* 0x009896800000995d */ /* 0x001fea0003900000 */
[----:B------:R-:W0:Y:S02]  /*c490*/  @!P1 SYNCS.PHASECHK.TRANS64 P1, [R11+URZ], R14 ;  /* 0x0000000e0b0095a7 */ /* 0x000e24000802007f */
[----:B0-----:R-:W-:Y:S05]  /*c4a0*/  @!P1 BRA `(.L_x_36) ;  /* 0xfffffffc00f09947 */ /* 0x001fea000383ffff */
[----:B------:R-:W-:Y:S05]  /*c4b0*/  BRA `(.L_x_35) ;  /* 0xffffff5c00bc7947 */ /* 0x000fea000383ffff */
.L_x_42:
[----:B0-----:R-:W-:-:S04]  /*c4c0*/  IMAD.U32 R3, RZ, RZ, UR43 ;  /* 0x0000002bff037e24 */ /* 0x001fc8000f8e00ff */
[----:B------:R0:W2:Y:S03]  /*c4d0*/  SYNCS.PHASECHK.TRANS64.TRYWAIT P0, [R3+URZ+0x10], R0 ;  /* 0x00001000030075a7 */ /* 0x0000a6000800017f */
[----:B--2---:R-:W-:Y:S05]  /*c4e0*/  @!P0 NANOSLEEP.SYNCS 0x989680 ;  /* 0x009896800000895d */ /* 0x004fea0003900000 */
[----:B------:R-:W2:Y:S02]  /*c4f0*/  @!P0 SYNCS.PHASECHK.TRANS64 P0, [R3+URZ+0x10], R0 ;  /* 0x00001000030085a7 */ /* 0x000ea4000800007f */
[----:B--2---:R-:W-:Y:S05]  /*c500*/  @!P0 BRA `(.L_x_42) ;  /* 0xfffffffc00ec8947 */ /* 0x004fea000383ffff */
[----:B------:R-:W-:Y:S05]  /*c510*/  BRA `(.L_x_329) ;  /* 0xffffff64004c7947 */ /* 0x000fea000383ffff */
.L_x_303:
[----:B------:R-:W-:Y:S01]  /*c520*/  BSSY B0, `(.L_x_330) ;  /* 0x0000006000007945 */ /* 0x000fe20003800000 */
[----:B------:R-:W-:-:S07]  /*c530*/  IMAD.MOV.U32 R15, RZ, RZ, -0x1 ;  /* 0xffffffffff0f7424 */ /* 0x000fce00078e00ff */
[----:B-----5:R-:W-:Y:S05]  /*c540*/  WARPSYNC.COLLECTIVE R15, `(.L_x_331) ;  /* 0x000000000f0c7348 */ /* 0x020fea0003c00000 */
[----:B------:R-:W-:Y:S02]  /*c550*/  ELECT P6, UR62, PT ;  /* 0x00000000003e782f */ /* 0x000fe400038c0000 */
[----:B------:R-:W-:Y:S01]  /*c560*/  MOV R14, UR62 ;  /* 0x0000003e000e7c02 */ /* 0x000fe20008000f00 */
[----:B-----5:R-:W-:Y:S10]  /*c570*/  ENDCOLLECTIVE ;  /* 0x000000000000791b */ /* 0x020ff40003800000 */
.L_x_331:
[----:B------:R-:W-:Y:S05]  /*c580*/  BSYNC B0 ;  /* 0x0000000000007941 */ /* 0x000fea0003800000 */
.L_x_330:
[----:B------:R-:W-:Y:S05]  /*c590*/  BRA `(.L_x_332) ;  /* 0xffffffe8007c7947 */ /* 0x000fea000383ffff */
.L_x_308:
[----:B0-----:R0:W2:Y:S02]  /*c5a0*/  SYNCS.PHASECHK.TRANS64.TRYWAIT P0, [R7+URZ+0x28], R4 ;  /* 0x00002804070075a7 */ /* 0x0010a4000800017f */
[----:B--2---:R-:W-:Y:S05]  /*c5b0*/  @!P0 NANOSLEEP.SYNCS 0x989680 ;  /* 0x009896800000895d */ /* 0x004fea0003900000 */
[----:B------:R-:W2:Y:S02]  /*c5c0*/  @!P0 SYNCS.PHASECHK.TRANS64 P0, [R7+URZ+0x28], R4 ;  /* 0x00002804070085a7 */ /* 0x000ea4000800007f */
[----:B--2---:R-:W-:Y:S05]  /*c5d0*/  @!P0 BRA `(.L_x_308) ;  /* 0xfffffffc00f08947 */ /* 0x004fea000383ffff */
[----:B------:R-:W-:Y:S05]  /*c5e0*/  BRA `(.L_x_333) ;  /* 0xffffffec006c7947 */ /* 0x000fea000383ffff */
.L_x_317:
[----:B------:R-:W-:Y:S01]  /*c5f0*/  BSSY B0, `(.L_x_334) ;  /* 0x0000006000007945 */ /* 0x000fe20003800000 */
[----:B------:R-:W-:-:S07]  /*c600*/  IMAD.MOV.U32 R15, RZ, RZ, -0x1 ;  /* 0xffffffffff0f7424 */ /* 0x000fce00078e00ff */
[----:B-----5:R-:W-:Y:S05]  /*c610*/  WARPSYNC.COLLECTIVE R15, `(.L_x_335) ;  /* 0x000000000f0c7348 */ /* 0x020fea0003c00000 */
[----:B------:R-:W-:Y:S02]  /*c620*/  ELECT P6, UR62, PT ;  /* 0x00000000003e782f */ /* 0x000fe400038c0000 */
[----:B------:R-:W-:Y:S01]  /*c630*/  MOV R14, UR62 ;  /* 0x0000003e000e7c02 */ /* 0x000fe20008000f00 */
[----:B-----5:R-:W-:Y:S10]  /*c640*/  ENDCOLLECTIVE ;  /* 0x000000000000791b */ /* 0x020ff40003800000 */
.L_x_335:
[----:B------:R-:W-:Y:S05]  /*c650*/  BSYNC B0 ;  /* 0x0000000000007941 */ /* 0x000fea0003800000 */
.L_x_334:
[----:B------:R-:W-:Y:S05]  /*c660*/  BRA `(.L_x_336) ;  /* 0xfffffff800487947 */ /* 0x000fea000383ffff */
.L_x_321:
[----:B0-----:R0:W1:Y:S02]  /*c670*/  SYNCS.PHASECHK.TRANS64.TRYWAIT P0, [R5+URZ], R2 ;  /* 0x00000002050075a7 */ /* 0x001064000800017f */
[----:B-1----:R-:W-:Y:S05]  /*c680*/  @!P0 NANOSLEEP.SYNCS 0x989680 ;  /* 0x009896800000895d */ /* 0x002fea0003900000 */
[----:B------:R-:W1:Y:S02]  /*c690*/  @!P0 SYNCS.PHASECHK.TRANS64 P0, [R5+URZ], R2 ;  /* 0x00000002050085a7 */ /* 0x000e64000800007f */
[----:B-1----:R-:W-:Y:S05]  /*c6a0*/  @!P0 BRA `(.L_x_321) ;  /* 0xfffffffc00f08947 */ /* 0x002fea000383ffff */
[----:B------:R-:W-:Y:S05]  /*c6b0*/  BRA `(.L_x_337) ;  /* 0xfffffff8008c7947 */ /* 0x000fea000383ffff */
.L_x_322:
[----:B0-----:R0:W1:Y:S02]  /*c6c0*/  SYNCS.PHASECHK.TRANS64.TRYWAIT P0, [R7+URZ], R4 ;  /* 0x00000004070075a7 */ /* 0x001064000800017f */
[----:B-1----:R-:W-:Y:S05]  /*c6d0*/  @!P0 NANOSLEEP.SYNCS 0x989680 ;  /* 0x009896800000895d */ /* 0x002fea0003900000 */
[----:B------:R-:W1:Y:S02]  /*c6e0*/  @!P0 SYNCS.PHASECHK.TRANS64 P0, [R7+URZ], R4 ;  /* 0x00000004070085a7 */ /* 0x000e64000800007f */
[----:B-1----:R-:W-:Y:S05]  /*c6f0*/  @!P0 BRA `(.L_x_322) ;  /* 0xfffffffc00f08947 */ /* 0x002fea000383ffff */
[----:B------:R-:W-:Y:S05]  /*c700*/  BRA `(.L_x_338) ;  /* 0xfffffff8009c7947 */ /* 0x000fea000383ffff */
.L_x_323:
[----:B0-----:R0:W1:Y:S02]  /*c710*/  SYNCS.PHASECHK.TRANS64.TRYWAIT P0, [R6+URZ], R5 ;  /* 0x00000005060075a7 */ /* 0x001064000800017f */
[----:B-1----:R-:W-:Y:S05]  /*c720*/  @!P0 NANOSLEEP.SYNCS 0x989680 ;  /* 0x009896800000895d */ /* 0x002fea0003900000 */
[----:B------:R-:W1:Y:S02]  /*c730*/  @!P0 SYNCS.PHASECHK.TRANS64 P0, [R6+URZ], R5 ;  /* 0x00000005060085a7 */ /* 0x000e64000800007f */
[----:B-1----:R-:W-:Y:S05]  /*c740*/  @!P0 BRA `(.L_x_323) ;  /* 0xfffffffc00f08947 */ /* 0x002fea000383ffff */
[----:B------:R-:W-:Y:S05]  /*c750*/  BRA `(.L_x_339) ;  /* 0xfffffff800ac7947 */ /* 0x000fea000383ffff */
.L_x_324:
[----:B-1----:R1:W2:Y:S02]  /*c760*/  SYNCS.PHASECHK.TRANS64.TRYWAIT P0, [R7+URZ], R4 ;  /* 0x00000004070075a7 */ /* 0x0022a4000800017f */
[----:B--2---:R-:W-:Y:S05]  /*c770*/  @!P0 NANOSLEEP.SYNCS 0x989680 ;  /* 0x009896800000895d */ /* 0x004fea0003900000 */
[----:B------:R-:W2:Y:S02]  /*c780*/  @!P0 SYNCS.PHASECHK.TRANS64 P0, [R7+URZ], R4 ;  /* 0x00000004070085a7 */ /* 0x000ea4000800007f */
[----:B--2---:R-:W-:Y:S05]  /*c790*/  @!P0 BRA `(.L_x_324) ;  /* 0xfffffffc00f08947 */ /* 0x004fea000383ffff */
[----:B------:R-:W-:Y:S05]  /*c7a0*/  BRA `(.L_x_340) ;  /* 0xfffffff800b47947 */ /* 0x000fea000383ffff */
.L_x_341:
[----:B------:R-:W-:-:S00]  /*c7b0*/  BRA `(.L_x_341) ;  /* 0xfffffffc00fc7947 */ /* 0x000fc0000383ffff */
[----:B------:R-:W-:-:S00]  /*c7c0*/  NOP ;  /* 0x0000000000007918 */ /* 0x000fc00000000000 */
        /* <DEDUP_REMOVED lines=11> */
.L_x_342:


//--------------------- .nv.global.init           --------------------------
	.section	.nv.global.init,"aw",@progbits
.nv.global.init:
	.type		$str$24,@object
	.size		$str$24,($str$25 - $str$24)
$str$24:
        /*0000*/ 	.byte	0x28, 0x61, 0x64, 0x64, 0x72, 0x65, 0x73, 0x73, 0x20, 0x26, 0x20, 0x6d, 0x61, 0x73, 0x6b, 0x29
        /*0010*/ 	.byte	0x20, 0x3d, 0x3d, 0x20, 0x30, 0x00
	.type		$str$25,@object
	.size		$str$25,(__unnamed_1 - $str$25)
$str$25:
        /*0016*/ 	.byte	0x2f, 0x74, 0x6d, 0x70, 0x2f, 0x63, 0x75, 0x74, 0x6c, 0x61, 0x73, 0x73, 0x5f, 0x73, 0x77, 0x65
        /*0026*/ 	.byte	0x65, 0x70, 0x5f, 0x73, 0x72, 0x63, 0x2f, 0x69, 0x6e, 0x63, 0x6c, 0x75, 0x64, 0x65, 0x2f, 0x63
        /*0036*/ 	.byte	0x75, 0x74, 0x65, 0x2f, 0x70, 0x6f, 0x69, 0x6e, 0x74, 0x65, 0x72, 0x5f, 0x66, 0x6c, 0x61, 0x67
        /*0046*/ 	.byte	0x67, 0x65, 0x64, 0x2e, 0x68, 0x70, 0x70, 0x00
	.type		__unnamed_1,@object
	.size		__unnamed_1,(__unnamed_2 - __unnamed_1)
__unnamed_1:
        /*004e*/ 	.byte	0x61, 0x75, 0x74, 0x6f, 0x20, 0x63, 0x75, 0x74, 0x65, 0x3a, 0x3a, 0x61, 0x73, 0x5f, 0x70, 0x6f
        /* <DEDUP_REMOVED lines=27> */
        /*020e*/ 	.byte	0x30, 0x34, 0x38, 0x3e, 0x3e, 0x3e, 0x3e, 0x3e, 0x20, 0x26, 0x5d, 0x00
	.type		__unnamed_2,@object
	.size		__unnamed_2,(.L_1 - __unnamed_2)
__unnamed_2:
        /* <DEDUP_REMOVED lines=28> */
        /*03da*/ 	.byte	0x3c, 0x38, 0x31, 0x39, 0x32, 0x3e, 0x3e, 0x3e, 0x3e, 0x3e, 0x20, 0x26, 0x5d, 0x00
.L_1:


//--------------------- .nv.shared._ZN7cutlass13device_kernelINS_4gemm6kernel13GemmUniversalIN4cute5tupleIJiiiiEEENS1_10collective13CollectiveMmaINS1_39MainloopSm90TmaGmmaRmemAWarpSpecializedILi5ENS5_IJNS4_1CILi1EEESB_SB_EEENS1_32KernelTmaWarpSpecializedPingpongEEENS5_IJNSA_ILi64EEENSA_ILi256EEENSA_ILi32EEEEEENS_10tfloat32_tENS5_IJSB_llEEESJ_NS5_IJlSB_lEEENS4_8TiledMMAINS4_8MMA_AtomIJNS4_4SM904GMMA30MMA_64x256x8_F32TF32TF32_RS_TNILNSP_7ScaleInE1ELSR_1EEEEEENS4_6LayoutISC_NS5_IJNSA_ILi0EEESV_SV_EEEEENS5_IJNS4_10UnderscoreESY_SY_EEEEENS4_13SM90_TMA_LOADENS4_14ComposedLayoutINS4_7SwizzleILi1ELi4ELi3EEENS4_18smem_ptr_flag_bitsILi32EEENSU_INS5_IJNSA_ILi8EEES17_EEENS5_IJSB_S17_EEEEEEENS4_9Copy_AtomIJNS4_39AutoVectorizingCopyWithAssumedAlignmentILi128EEESJ_EEENS4_8identityES11_NS12_INS13_ILi3ELi4ELi3EEES16_NSU_INS5_IJS17_SH_EEENS5_IJSH_SB_EEEEEEEvS1G_EENS_8epilogue10collective6detail29Sm90TmaWarpSpecializedAdapterINS1O_15DefaultEpilogueISJ_SL_SL_NS1N_6thread17LinearCombinationISJ_Li1EffLNS1S_9ScaleType4KindE0ELNS_15FloatRoundStyleE2ESJ_EENS1_15EpilogueDefaultEEEEEvvEEEEvNT_6ParamsE --------------------------
	.section	.nv.shared._ZN7cutlass13device_kernelINS_4gemm6kernel13GemmUniversalIN4cute5tupleIJiiiiEEENS1_10collective13CollectiveMmaINS1_39MainloopSm90TmaGmmaRmemAWarpSpecializedILi5ENS5_IJNS4_1CILi1EEESB_SB_EEENS1_32KernelTmaWarpSpecializedPingpongEEENS5_IJNSA_ILi64EEENSA_ILi256EEENSA_ILi32EEEEEENS_10tfloat32_tENS5_IJSB_llEEESJ_NS5_IJlSB_lEEENS4_8TiledMMAINS4_8MMA_AtomIJNS4_4SM904GMMA30MMA_64x256x8_F32TF32TF32_RS_TNILNSP_7ScaleInE1ELSR_1EEEEEENS4_6LayoutISC_NS5_IJNSA_ILi0EEESV_SV_EEEEENS5_IJNS4_10UnderscoreESY_SY_EEEEENS4_13SM90_TMA_LOADENS4_14ComposedLayoutINS4_7SwizzleILi1ELi4ELi3EEENS4_18smem_ptr_flag_bitsILi32EEENSU_INS5_IJNSA_ILi8EEES17_EEENS5_IJSB_S17_EEEEEEENS4_9Copy_AtomIJNS4_39AutoVectorizingCopyWithAssumedAlignmentILi128EEESJ_EEENS4_8identityES11_NS12_INS13_ILi3ELi4ELi3EEES16_NSU_INS5_IJS17_SH_EEENS5_IJSH_SB_EEEEEEEvS1G_EENS_8epilogue10collective6detail29Sm90TmaWarpSpecializedAdapterINS1O_15DefaultEpilogueISJ_SL_SL_NS1N_6thread17LinearCombinationISJ_Li1EffLNS1S_9ScaleType4KindE0ELNS_15FloatRoundStyleE2ESJ_EENS1_15EpilogueDefaultEEEEEvvEEEEvNT_6ParamsE,"aw",@nobits
	.sectionflags	@""
	.align	16
	.zero		1024


//--------------------- .nv.shared.reserved.0     --------------------------
	.section	.nv.shared.reserved.0,"aw",@nobits
	.weak		__nv_reservedSMEM_offset_0_alias
	.size		__nv_reservedSMEM_offset_0_alias, 0, 0
	.other		__nv_reservedSMEM_offset_0_alias,@"STO_CUDA_RESERVED_SHARED STV_DEFAULT"
__nv_reservedSMEM_offset_0_alias:
	.zero		0


//--------------------- .nv.global                --------------------------
	.section	.nv.global,"aw",@nobits
.nv.global:
	.type		_ZN40_INTERNAL_00f7be4a_4_k_cu_5588cec3_295714cute1_E,@object
	.size		_ZN40_INTERNAL_00f7be4a_4_k_cu_5588cec3_295714cute1_E,(_ZN40_INTERNAL_00f7be4a_4_k_cu_5588cec3_295714cuda3std3__45__cpo6cbeginE - _ZN40_INTERNAL_00f7be4a_4_k_cu_5588cec3_295714cute1_E)
_ZN40_INTERNAL_00f7be4a_4_k_cu_5588cec3_295714cute1_E:
	.zero		1
	.type		_ZN40_INTERNAL_00f7be4a_4_k_cu_5588cec3_295714cuda3std3__45__cpo6cbeginE,@object
	.size		_ZN40_INTERNAL_00f7be4a_4_k_cu_5588cec3_295714cuda3std3__45__cpo6cbeginE,(_ZN40_INTERNAL_00f7be4a_4_k_cu_5588cec3_295714cuda3std3__48in_placeE - _ZN40_INTERNAL_00f7be4a_4_k_cu_5588cec3_295714cuda3std3__45__cpo6cbeginE)
_ZN40_INTERNAL_00f7be4a_4_k_cu_5588cec3_295714cuda3std3__45__cpo6cbeginE:
	.zero		1
	.type		_ZN40_INTERNAL_00f7be4a_4_k_cu_5588cec3_295714cuda3std3__48in_placeE,@object
	.size		_ZN40_INTERNAL_00f7be4a_4_k_cu_5588cec3_295714cuda3std3__48in_placeE,(_ZN40_INTERNAL_00f7be4a_4_k_cu_5588cec3_295714cuda3std6ranges3__45__cpo9iter_moveE - _ZN40_INTERNAL_00f7be4a_4_k_cu_5588cec3_295714cuda3std3__48in_placeE)
_ZN40_INTERNAL_00f7be4a_4_k_cu_5588cec3_295714cuda3std3__48in_placeE:
	.zero		1
	.type		_ZN40_INTERNAL_00f7be4a_4_k_cu_5588cec3_295714cuda3std6ranges3__45__cpo9iter_moveE,@object
	.size		_ZN40_INTERNAL_00f7be4a_4_k_cu_5588cec3_295714cuda3std6ranges3__45__cpo9iter_moveE,(_ZN40_INTERNAL_00f7be4a_4_k_cu_5588cec3_295714cuda3std3__45__cpo5beginE - _ZN40_INTERNAL_00f7be4a_4_k_cu_5588cec3_295714cuda3std6ranges3__45__cpo9iter_moveE)
_ZN40_INTERNAL_00f7be4a_4_k_cu_5588cec3_295714cuda3std6ranges3__45__cpo9iter_moveE:
	.zero		1
	.type		_ZN40_INTERNAL_00f7be4a_4_k_cu_5588cec3_295714cuda3std3__45__cpo5beginE,@object
	.size		_ZN40_INTERNAL_00f7be4a_4_k_cu_5588cec3_295714cuda3std3__45__cpo5beginE,(_ZN40_INTERNAL_00f7be4a_4_k_cu_5588cec3_295714cuda3std3__442_GLOBAL__N__00f7be4a_4_k_cu_5588cec3_295716ignoreE - _ZN40_INTERNAL_00f7be4a_4_k_cu_5588cec3_295714cuda3std3__45__cpo5beginE)
_ZN40_INTERNAL_00f7be4a_4_k_cu_5588cec3_295714cuda3std3__45__cpo5beginE:
	.zero		1
	.type		_ZN40_INTERNAL_00f7be4a_4_k_cu_5588cec3_295714cuda3std3__442_GLOBAL__N__00f7be4a_4_k_cu_5588cec3_295716ignoreE,@object
	.size		_ZN40_INTERNAL_00f7be4a_4_k_cu_5588cec3_295714cuda3std3__442_GLOBAL__N__00f7be4a_4_k_cu_5588cec3_295716ignoreE,(_ZN40_INTERNAL_00f7be4a_4_k_cu_5588cec3_295714cute7productE - _ZN40_INTERNAL_00f7be4a_4_k_cu_5588cec3_295714cuda3std3__442_GLOBAL__N__00f7be4a_4_k_cu_5588cec3_295716ignoreE)
_ZN40_INTERNAL_00f7be4a_4_k_cu_5588cec3_295714cuda3std3__442_GLOBAL__N__00f7be4a_4_k_cu_5588cec3_295716ignoreE:
	.zero		1
	.type		_ZN40_INTERNAL_00f7be4a_4_k_cu_5588cec3_295714cute7productE,@object
	.size		_ZN40_INTERNAL_00f7be4a_4_k_cu_5588cec3_295714cute7productE,(_ZN40_INTERNAL_00f7be4a_4_k_cu_5588cec3_295714cuda3std3__45__cpo3endE - _ZN40_INTERNAL_00f7be4a_4_k_cu_5588cec3_295714cute7productE)
_ZN40_INTERNAL_00f7be4a_4_k_cu_5588cec3_295714cute7productE:
	.zero		1
	.type		_ZN40_INTERNAL_00f7be4a_4_k_cu_5588cec3_295714cuda3std3__45__cpo3endE,@object
	.size		_ZN40_INTERNAL_00f7be4a_4_k_cu_5588cec3_295714cuda3std3__45__cpo3endE,(_ZN40_INTERNAL_00f7be4a_4_k_cu_5588cec3_295714cuda3std3__419piecewise_constructE - _ZN40_INTERNAL_00f7be4a_4_k_cu_5588cec3_295714cuda3std3__45__cpo3endE)
_ZN40_INTERNAL_00f7be4a_4_k_cu_5588cec3_295714cuda3std3__45__cpo3endE:
	.zero		1
	.type		_ZN40_INTERNAL_00f7be4a_4_k_cu_5588cec3_295714cuda3std3__419piecewise_constructE,@object
	.size		_ZN40_INTERNAL_00f7be4a_4_k_cu_5588cec3_295714cuda3std3__419piecewise_constructE,(_ZN40_INTERNAL_00f7be4a_4_k_cu_5588cec3_295714cuda3std3__45__cpo4cendE - _ZN40_INTERNAL_00f7be4a_4_k_cu_5588cec3_295714cuda3std3__419piecewise_constructE)
_ZN40_INTERNAL_00f7be4a_4_k_cu_5588cec3_295714cuda3std3__419piecewise_constructE:
	.zero		1
	.type		_ZN40_INTERNAL_00f7be4a_4_k_cu_5588cec3_295714cuda3std3__45__cpo4cendE,@object
	.size		_ZN40_INTERNAL_00f7be4a_4_k_cu_5588cec3_295714cuda3std3__45__cpo4cendE,(_ZN40_INTERNAL_00f7be4a_4_k_cu_5588cec3_295714cuda3std6ranges3__45__cpo4swapE - _ZN40_INTERNAL_00f7be4a_4_k_cu_5588cec3_295714cuda3std3__45__cpo4cendE)
_ZN40_INTERNAL_00f7be4a_4_k_cu_5588cec3_295714cuda3std3__45__cpo4cendE:
	.zero		1
	.type		_ZN40_INTERNAL_00f7be4a_4_k_cu_5588cec3_295714cuda3std6ranges3__45__cpo4swapE,@object
	.size		_ZN40_INTERNAL_00f7be4a_4_k_cu_5588cec3_295714cuda3std6ranges3__45__cpo4swapE,(.L_9 - _ZN40_INTERNAL_00f7be4a_4_k_cu_5588cec3_295714cuda3std6ranges3__45__cpo4swapE)
_ZN40_INTERNAL_00f7be4a_4_k_cu_5588cec3_295714cuda3std6ranges3__45__cpo4swapE:
	.zero		1
.L_9:


//--------------------- .nv.constant0._ZN7cutlass13device_kernelINS_4gemm6kernel13GemmUniversalIN4cute5tupleIJiiiiEEENS1_10collective13CollectiveMmaINS1_39MainloopSm90TmaGmmaRmemAWarpSpecializedILi5ENS5_IJNS4_1CILi1EEESB_SB_EEENS1_32KernelTmaWarpSpecializedPingpongEEENS5_IJNSA_ILi64EEENSA_ILi256EEENSA_ILi32EEEEEENS_10tfloat32_tENS5_IJSB_llEEESJ_NS5_IJlSB_lEEENS4_8TiledMMAINS4_8MMA_AtomIJNS4_4SM904GMMA30MMA_64x256x8_F32TF32TF32_RS_TNILNSP_7ScaleInE1ELSR_1EEEEEENS4_6LayoutISC_NS5_IJNSA_ILi0EEESV_SV_EEEEENS5_IJNS4_10UnderscoreESY_SY_EEEEENS4_13SM90_TMA_LOADENS4_14ComposedLayoutINS4_7SwizzleILi1ELi4ELi3EEENS4_18smem_ptr_flag_bitsILi32EEENSU_INS5_IJNSA_ILi8EEES17_EEENS5_IJSB_S17_EEEEEEENS4_9Copy_AtomIJNS4_39AutoVectorizingCopyWithAssumedAlignmentILi128EEESJ_EEENS4_8identityES11_NS12_INS13_ILi3ELi4ELi3EEES16_NSU_INS5_IJS17_SH_EEENS5_IJSH_SB_EEEEEEEvS1G_EENS_8epilogue10collective6detail29Sm90TmaWarpSpecializedAdapterINS1O_15DefaultEpilogueISJ_SL_SL_NS1N_6thread17LinearCombinationISJ_Li1EffLNS1S_9ScaleType4KindE0ELNS_15FloatRoundStyleE2ESJ_EENS1_15EpilogueDefaultEEEEEvvEEEEvNT_6ParamsE --------------------------
	.section	.nv.constant0._ZN7cutlass13device_kernelINS_4gemm6kernel13GemmUniversalIN4cute5tupleIJiiiiEEENS1_10collective13CollectiveMmaINS1_39MainloopSm90TmaGmmaRmemAWarpSpecializedILi5ENS5_IJNS4_1CILi1EEESB_SB_EEENS1_32KernelTmaWarpSpecializedPingpongEEENS5_IJNSA_ILi64EEENSA_ILi256EEENSA_ILi32EEEEEENS_10tfloat32_tENS5_IJSB_llEEESJ_NS5_IJlSB_lEEENS4_8TiledMMAINS4_8MMA_AtomIJNS4_4SM904GMMA30MMA_64x256x8_F32TF32TF32_RS_TNILNSP_7ScaleInE1ELSR_1EEEEEENS4_6LayoutISC_NS5_IJNSA_ILi0EEESV_SV_EEEEENS5_IJNS4_10UnderscoreESY_SY_EEEEENS4_13SM90_TMA_LOADENS4_14ComposedLayoutINS4_7SwizzleILi1ELi4ELi3EEENS4_18smem_ptr_flag_bitsILi32EEENSU_INS5_IJNSA_ILi8EEES17_EEENS5_IJSB_S17_EEEEEEENS4_9Copy_AtomIJNS4_39AutoVectorizingCopyWithAssumedAlignmentILi128EEESJ_EEENS4_8identityES11_NS12_INS13_ILi3ELi4ELi3EEES16_NSU_INS5_IJS17_SH_EEENS5_IJSH_SB_EEEEEEEvS1G_EENS_8epilogue10collective6detail29Sm90TmaWarpSpecializedAdapterINS1O_15DefaultEpilogueISJ_SL_SL_NS1N_6thread17LinearCombinationISJ_Li1EffLNS1S_9ScaleType4KindE0ELNS_15FloatRoundStyleE2ESJ_EENS1_15EpilogueDefaultEEEEEvvEEEEvNT_6ParamsE,"a",@progbits
	.sectionflags	@""
	.align	4
.nv.constant0._ZN7cutlass13device_kernelINS_4gemm6kernel13GemmUniversalIN4cute5tupleIJiiiiEEENS1_10collective13CollectiveMmaINS1_39MainloopSm90TmaGmmaRmemAWarpSpecializedILi5ENS5_IJNS4_1CILi1EEESB_SB_EEENS1_32KernelTmaWarpSpecializedPingpongEEENS5_IJNSA_ILi64EEENSA_ILi256EEENSA_ILi32EEEEEENS_10tfloat32_tENS5_IJSB_llEEESJ_NS5_IJlSB_lEEENS4_8TiledMMAINS4_8MMA_AtomIJNS4_4SM904GMMA30MMA_64x256x8_F32TF32TF32_RS_TNILNSP_7ScaleInE1ELSR_1EEEEEENS4_6LayoutISC_NS5_IJNSA_ILi0EEESV_SV_EEEEENS5_IJNS4_10UnderscoreESY_SY_EEEEENS4_13SM90_TMA_LOADENS4_14ComposedLayoutINS4_7SwizzleILi1ELi4ELi3EEENS4_18smem_ptr_flag_bitsILi32EEENSU_INS5_IJNSA_ILi8EEES17_EEENS5_IJSB_S17_EEEEEEENS4_9Copy_AtomIJNS4_39AutoVectorizingCopyWithAssumedAlignmentILi128EEESJ_EEENS4_8identityES11_NS12_INS13_ILi3ELi4ELi3EEES16_NSU_INS5_IJS17_SH_EEENS5_IJSH_SB_EEEEEEEvS1G_EENS_8epilogue10collective6detail29Sm90TmaWarpSpecializedAdapterINS1O_15DefaultEpilogueISJ_SL_SL_NS1N_6thread17LinearCombinationISJ_Li1EffLNS1S_9ScaleType4KindE0ELNS_15FloatRoundStyleE2ESJ_EENS1_15EpilogueDefaultEEEEEvvEEEEvNT_6ParamsE:
	.zero		1664


//--------------------- SYMBOLS --------------------------

	.type		.nv.reservedSmem.offset0,@object
	.size		.nv.reservedSmem.offset0,0x4
	.type		__assertfail,@function
